// auto-generated by cutlass_sweep.gemm — config: {"arch": "sm_90", "cluster_m": 2, "cluster_n": 1, "dtype": "bf16", "dtype_b": "bf16", "layout": "nt", "stages": 0, "tile_k": 128, "tile_m": 256, "tile_n": 80}
#include "cutlass/cutlass.h"
#include "cutlass/gemm/collective/collective_builder.hpp"
#include "cutlass/gemm/device/gemm_universal_adapter.h"
#include "cutlass/gemm/kernel/gemm_universal.hpp"
#include "cutlass/epilogue/collective/collective_builder.hpp"

using ElemA = cutlass::bfloat16_t;
using ElemB = cutlass::bfloat16_t;
using ElemCD = cutlass::bfloat16_t;
using Acc  = float;
using TileShape    = cute::Shape<cute::_256, cute::_80, cute::_128>;
using ClusterShape = cute::Shape<cute::_2, cute::_1, cute::_1>;

using CollectiveEpilogue = typename cutlass::epilogue::collective::CollectiveBuilder<
    cutlass::arch::Sm90, cutlass::arch::OpClassTensorOp,
    TileShape, ClusterShape,
    cutlass::epilogue::collective::EpilogueTileAuto,
    Acc, Acc,
    ElemCD, cutlass::layout::RowMajor, 128 / cutlass::sizeof_bits<ElemCD>::value,
    ElemCD, cutlass::layout::RowMajor, 128 / cutlass::sizeof_bits<ElemCD>::value,
    cutlass::epilogue::collective::EpilogueScheduleAuto
  >::CollectiveOp;

using CollectiveMainloop = typename cutlass::gemm::collective::CollectiveBuilder<
    cutlass::arch::Sm90, cutlass::arch::OpClassTensorOp,
    ElemA, cutlass::layout::RowMajor, 128 / cutlass::sizeof_bits<ElemA>::value,
    ElemB, cutlass::layout::ColumnMajor, 128 / cutlass::sizeof_bits<ElemB>::value,
    Acc,
    TileShape, ClusterShape,
    cutlass::gemm::collective::StageCountAutoCarveout<static_cast<int>(sizeof(typename CollectiveEpilogue::SharedStorage))>,
    cutlass::gemm::collective::KernelScheduleAuto
  >::CollectiveOp;

using GemmKernel = cutlass::gemm::kernel::GemmUniversal<
    cute::Shape<int,int,int,int>,
    CollectiveMainloop,
    CollectiveEpilogue
>;
using Gemm = cutlass::gemm::device::GemmUniversalAdapter<GemmKernel>;

// Force the device kernel symbol into the cubin without needing a host main.
auto* _anchor = &cutlass::device_kernel<GemmKernel>;


// ===== COMPILED SASS (sm_90a) =====

	.target	sm_90a

	.elftype	@"ET_EXEC"


//--------------------- .note.nv.tkinfo           --------------------------
	.section	.note.nv.tkinfo,"",@"SHT_NOTE"
	.sectionflags	@"SHF_NOTE_NV_TKINFO"
	.tkinfo
        /*0018*/ 	.word	0x00000002
        /*0030*/ 	.string	""
        /*0030*/ 	.string	"ptxas"
        /*0030*/ 	.string	"Cuda compilation tools, release 13.0, V13.0.88"
        /*0030*/ 	.string	"Build cuda_13.0.r13.0/compiler.36424714_0"
        /*0030*/ 	.string	"-arch sm_90a -m 64 "



//--------------------- .note.nv.cuinfo           --------------------------
	.section	.note.nv.cuinfo,"",@"SHT_NOTE"
	.sectionflags	@"SHF_NOTE_NV_CUINFO"
        /*0018*/ 	.short	0x0002
        /*001a*/ 	.short	0x005a
        /*001c*/ 	.short	0x0082
	.zero		2


//--------------------- .nv.info                  --------------------------
	.section	.nv.info,"",@"SHT_CUDA_INFO"
	.align	4


	//----- nvinfo : EIATTR_REGCOUNT
	.align		4
        /*0000*/ 	.byte	0x04, 0x2f
        /*0002*/ 	.short	(.L_15 - .L_14)
	.align		4
.L_14:
        /*0004*/ 	.word	index@(_ZN7cutlass13device_kernelINS_4gemm6kernel13GemmUniversalIN4cute5tupleIJiiiiEEENS1_10collective13CollectiveMmaINS1_34MainloopSm90TmaGmmaWarpSpecializedILi2ENS5_IJNS4_1CILi2EEENSA_ILi1EEESC_EEENS1_35KernelTmaWarpSpecializedCooperativeEEENS5_IJNSA_ILi256EEENSA_ILi80EEENSA_ILi128EEEEEENS_10bfloat16_tENS5_IJlSC_lEEESK_SL_NS4_8TiledMMAINS4_8MMA_AtomIJNS4_4SM904GMMA27MMA_64x16x16_F32BF16BF16_SSILNSP_5MajorE0ELSR_0ELNSP_7ScaleInE1ELSS_1EEEEEENS4_6LayoutISD_NS5_IJSC_NSA_ILi0EEESW_EEEEENS5_IJNS4_10UnderscoreESZ_SZ_EEEEENS4_13SM90_TMA_LOADENS4_14ComposedLayoutINS4_7SwizzleILi3ELi4ELi3EEENS4_18smem_ptr_flag_bitsILi16EEENSV_INS5_IJNSA_ILi8EEENSA_ILi64EEEEEENS5_IJS19_SC_EEEEEEEvNS4_8identityENS4_23SM90_TMA_LOAD_MULTICASTES1D_vS1E_EENS_8epilogue10collective6detail29Sm90TmaWarpSpecializedAdapterINS1I_15DefaultEpilogueISK_SL_SL_NS1H_6thread17LinearCombinationISK_Li1EffLNS1M_9ScaleType4KindE0ELNS_15FloatRoundStyleE2ESK_EENS1_15EpilogueDefaultEEEEEvvEEEEvNT_6ParamsE)
        /*0008*/ 	.word	0x000000a8


	//----- nvinfo : EIATTR_FRAME_SIZE
	.align		4
.L_15:
        /*000c*/ 	.byte	0x04, 0x11
        /*000e*/ 	.short	(.L_17 - .L_16)
	.align		4
.L_16:
        /*0010*/ 	.word	index@(_ZN7cutlass13device_kernelINS_4gemm6kernel13GemmUniversalIN4cute5tupleIJiiiiEEENS1_10collective13CollectiveMmaINS1_34MainloopSm90TmaGmmaWarpSpecializedILi2ENS5_IJNS4_1CILi2EEENSA_ILi1EEESC_EEENS1_35KernelTmaWarpSpecializedCooperativeEEENS5_IJNSA_ILi256EEENSA_ILi80EEENSA_ILi128EEEEEENS_10bfloat16_tENS5_IJlSC_lEEESK_SL_NS4_8TiledMMAINS4_8MMA_AtomIJNS4_4SM904GMMA27MMA_64x16x16_F32BF16BF16_SSILNSP_5MajorE0ELSR_0ELNSP_7ScaleInE1ELSS_1EEEEEENS4_6LayoutISD_NS5_IJSC_NSA_ILi0EEESW_EEEEENS5_IJNS4_10UnderscoreESZ_SZ_EEEEENS4_13SM90_TMA_LOADENS4_14ComposedLayoutINS4_7SwizzleILi3ELi4ELi3EEENS4_18smem_ptr_flag_bitsILi16EEENSV_INS5_IJNSA_ILi8EEENSA_ILi64EEEEEENS5_IJS19_SC_EEEEEEEvNS4_8identityENS4_23SM90_TMA_LOAD_MULTICASTES1D_vS1E_EENS_8epilogue10collective6detail29Sm90TmaWarpSpecializedAdapterINS1I_15DefaultEpilogueISK_SL_SL_NS1H_6thread17LinearCombinationISK_Li1EffLNS1M_9ScaleType4KindE0ELNS_15FloatRoundStyleE2ESK_EENS1_15EpilogueDefaultEEEEEvvEEEEvNT_6ParamsE)
        /*0014*/ 	.word	0x00000000


	//----- nvinfo : EIATTR_MIN_STACK_SIZE
	.align		4
.L_17:
        /*0018*/ 	.byte	0x04, 0x12
        /*001a*/ 	.short	(.L_19 - .L_18)
	.align		4
.L_18:
        /*001c*/ 	.word	index@(_ZN7cutlass13device_kernelINS_4gemm6kernel13GemmUniversalIN4cute5tupleIJiiiiEEENS1_10collective13CollectiveMmaINS1_34MainloopSm90TmaGmmaWarpSpecializedILi2ENS5_IJNS4_1CILi2EEENSA_ILi1EEESC_EEENS1_35KernelTmaWarpSpecializedCooperativeEEENS5_IJNSA_ILi256EEENSA_ILi80EEENSA_ILi128EEEEEENS_10bfloat16_tENS5_IJlSC_lEEESK_SL_NS4_8TiledMMAINS4_8MMA_AtomIJNS4_4SM904GMMA27MMA_64x16x16_F32BF16BF16_SSILNSP_5MajorE0ELSR_0ELNSP_7ScaleInE1ELSS_1EEEEEENS4_6LayoutISD_NS5_IJSC_NSA_ILi0EEESW_EEEEENS5_IJNS4_10UnderscoreESZ_SZ_EEEEENS4_13SM90_TMA_LOADENS4_14ComposedLayoutINS4_7SwizzleILi3ELi4ELi3EEENS4_18smem_ptr_flag_bitsILi16EEENSV_INS5_IJNSA_ILi8EEENSA_ILi64EEEEEENS5_IJS19_SC_EEEEEEEvNS4_8identityENS4_23SM90_TMA_LOAD_MULTICASTES1D_vS1E_EENS_8epilogue10collective6detail29Sm90TmaWarpSpecializedAdapterINS1I_15DefaultEpilogueISK_SL_SL_NS1H_6thread17LinearCombinationISK_Li1EffLNS1M_9ScaleType4KindE0ELNS_15FloatRoundStyleE2ESK_EENS1_15EpilogueDefaultEEEEEvvEEEEvNT_6ParamsE)
        /*0020*/ 	.word	0x00000000
.L_19:


//--------------------- .nv.compat                --------------------------
	.section	.nv.compat,"",@"SHT_CUDA_COMPAT_INFO"
	.align	4
        /*0000*/ 	.byte	0x02, 0x09, 0x01, 0x00, 0x02, 0x02, 0x04, 0x00, 0x02, 0x05, 0x05, 0x00, 0x03, 0x07, 0x01, 0x01
        /*0010*/ 	.byte	0x02, 0x03, 0x01, 0x00, 0x02, 0x06, 0x01, 0x00, 0x04, 0x0b, 0x08, 0x00, 0x00, 0x00, 0x00, 0x00
        /*0020*/ 	.byte	0x00, 0x00, 0x00, 0x00


//--------------------- .nv.info._ZN7cutlass13device_kernelINS_4gemm6kernel13GemmUniversalIN4cute5tupleIJiiiiEEENS1_10collective13CollectiveMmaINS1_34MainloopSm90TmaGmmaWarpSpecializedILi2ENS5_IJNS4_1CILi2EEENSA_ILi1EEESC_EEENS1_35KernelTmaWarpSpecializedCooperativeEEENS5_IJNSA_ILi256EEENSA_ILi80EEENSA_ILi128EEEEEENS_10bfloat16_tENS5_IJlSC_lEEESK_SL_NS4_8TiledMMAINS4_8MMA_AtomIJNS4_4SM904GMMA27MMA_64x16x16_F32BF16BF16_SSILNSP_5MajorE0ELSR_0ELNSP_7ScaleInE1ELSS_1EEEEEENS4_6LayoutISD_NS5_IJSC_NSA_ILi0EEESW_EEEEENS5_IJNS4_10UnderscoreESZ_SZ_EEEEENS4_13SM90_TMA_LOADENS4_14ComposedLayoutINS4_7SwizzleILi3ELi4ELi3EEENS4_18smem_ptr_flag_bitsILi16EEENSV_INS5_IJNSA_ILi8EEENSA_ILi64EEEEEENS5_IJS19_SC_EEEEEEEvNS4_8identityENS4_23SM90_TMA_LOAD_MULTICASTES1D_vS1E_EENS_8epilogue10collective6detail29Sm90TmaWarpSpecializedAdapterINS1I_15DefaultEpilogueISK_SL_SL_NS1H_6thread17LinearCombinationISK_Li1EffLNS1M_9ScaleType4KindE0ELNS_15FloatRoundStyleE2ESK_EENS1_15EpilogueDefaultEEEEEvvEEEEvNT_6ParamsE --------------------------
	.section	.nv.info._ZN7cutlass13device_kernelINS_4gemm6kernel13GemmUniversalIN4cute5tupleIJiiiiEEENS1_10collective13CollectiveMmaINS1_34MainloopSm90TmaGmmaWarpSpecializedILi2ENS5_IJNS4_1CILi2EEENSA_ILi1EEESC_EEENS1_35KernelTmaWarpSpecializedCooperativeEEENS5_IJNSA_ILi256EEENSA_ILi80EEENSA_ILi128EEEEEENS_10bfloat16_tENS5_IJlSC_lEEESK_SL_NS4_8TiledMMAINS4_8MMA_AtomIJNS4_4SM904GMMA27MMA_64x16x16_F32BF16BF16_SSILNSP_5MajorE0ELSR_0ELNSP_7ScaleInE1ELSS_1EEEEEENS4_6LayoutISD_NS5_IJSC_NSA_ILi0EEESW_EEEEENS5_IJNS4_10UnderscoreESZ_SZ_EEEEENS4_13SM90_TMA_LOADENS4_14ComposedLayoutINS4_7SwizzleILi3ELi4ELi3EEENS4_18smem_ptr_flag_bitsILi16EEENSV_INS5_IJNSA_ILi8EEENSA_ILi64EEEEEENS5_IJS19_SC_EEEEEEEvNS4_8identityENS4_23SM90_TMA_LOAD_MULTICASTES1D_vS1E_EENS_8epilogue10collective6detail29Sm90TmaWarpSpecializedAdapterINS1I_15DefaultEpilogueISK_SL_SL_NS1H_6thread17LinearCombinationISK_Li1EffLNS1M_9ScaleType4KindE0ELNS_15FloatRoundStyleE2ESK_EENS1_15EpilogueDefaultEEEEEvvEEEEvNT_6ParamsE,"",@"SHT_CUDA_INFO"
	.sectionflags	@""
	.align	4


	//----- nvinfo : EIATTR_CUDA_API_VERSION
	.align		4
        /*0000*/ 	.byte	0x04, 0x37
        /*0002*/ 	.short	(.L_21 - .L_20)
.L_20:
        /*0004*/ 	.word	0x00000082


	//----- nvinfo : EIATTR_KPARAM_INFO
	.align		4
.L_21:
        /*0008*/ 	.byte	0x04, 0x17
        /*000a*/ 	.short	(.L_23 - .L_22)
.L_22:
        /*000c*/ 	.word	0x00000000
        /*0010*/ 	.short	0x0000
        /*0012*/ 	.short	0x0070
        /*0014*/ 	.byte	0x00, 0xf0, 0x01, 0x10


	//----- nvinfo : EIATTR_SPARSE_MMA_MASK
	.align		4
.L_23:
        /*0018*/ 	.byte	0x03, 0x50
        /*001a*/ 	.short	0x0000


	//----- nvinfo : EIATTR_MAXREG_COUNT
	.align		4
        /*001c*/ 	.byte	0x03, 0x1b
        /*001e*/ 	.short	0x00a8


	//----- nvinfo : EIATTR_NUM_BARRIERS
	.align		4
        /*0020*/ 	.byte	0x02, 0x4c
        /*0022*/ 	.byte	0x01
	.zero		1


	//----- nvinfo : EIATTR_EXTERNS
	.align		4
        /*0024*/ 	.byte	0x04, 0x0f
        /*0026*/ 	.short	(.L_25 - .L_24)


	//   ....[0]....
	.align		4
.L_24:
        /*0028*/ 	.word	index@(__assertfail)


	//----- nvinfo : EIATTR_MERCURY_ISA_VERSION
	.align		4
.L_25:
        /*002c*/ 	.byte	0x03, 0x5f
        /*002e*/ 	.short	0x0101


	//----- nvinfo : EIATTR_INT_WARP_WIDE_INSTR_OFFSETS
	.align		4
        /*0030*/ 	.byte	0x04, 0x31
        /*0032*/ 	.short	(.L_27 - .L_26)


	//   ....[0]....
.L_26:
        /*0034*/ 	.word	0x00000440


	//   ....[1]....
        /*0038*/ 	.word	0x00000470


	//   ....[2]....
        /*003c*/ 	.word	0x00000630


	//   ....[3]....
        /*0040*/ 	.word	0x000055e0


	//----- nvinfo : EIATTR_COOP_GROUP_MASK_REGIDS
	.align		4
.L_27:
        /*0044*/ 	.byte	0x04, 0x29
        /*0046*/ 	.short	(.L_29 - .L_28)


	//   ....[0]....
.L_28:
        /*0048*/ 	.word	0xffffffff


	//   ....[1]....
        /*004c*/ 	.word	0xffffffff


	//   ....[2]....
        /*0050*/ 	.word	0xffffffff


	//   ....[3]....
        /*0054*/ 	.word	0xffffffff


	//   ....[4]....
        /*0058*/ 	.word	0xffffffff


	//   ....[5]....
        /*005c*/ 	.word	0xffffffff


	//----- nvinfo : EIATTR_COOP_GROUP_INSTR_OFFSETS
	.align		4
.L_29:
        /*0060*/ 	.byte	0x04, 0x28
        /*0062*/ 	.short	(.L_31 - .L_30)


	//   ....[0]....
.L_30:
        /*0064*/ 	.word	0x00000060


	//   ....[1]....
        /*0068*/ 	.word	0x00000070


	//   ....[2]....
        /*006c*/ 	.word	0x00000130


	//   ....[3]....
        /*0070*/ 	.word	0x00000290


	//   ....[4]....
        /*0074*/ 	.word	0x000007b0


	//   ....[5]....
        /*0078*/ 	.word	0x000011f0


	//----- nvinfo : EIATTR_REG_RECONFIG
	.align		4
.L_31:
        /*007c*/ 	.byte	0x01, 0x54
	.zero		2


	//----- nvinfo : EIATTR_SYSCALL_OFFSETS
	.align		4
        /*0080*/ 	.byte	0x04, 0x46
        /*0082*/ 	.short	(.L_33 - .L_32)


	//   ....[0]....
.L_32:
        /*0084*/ 	.word	0x000013b0


	//----- nvinfo : EIATTR_MBARRIER_INSTR_OFFSETS
	.align		4
.L_33:
        /*0088*/ 	.byte	0x04, 0x39
        /*008a*/ 	.short	(.L_35 - .L_34)


	//   ....[0]....
.L_34:
        /*008c*/ 	.word	0x00000230
        /*0090*/ 	.word	0x000000ff
        /*0094*/ 	.word	0x00000000
        /*0098*/ 	.short	0x0100
        /*009a*/ 	.byte	0x08
	.zero		1


	//   ....[1]....
        /*009c*/ 	.word	0x00000240
        /*00a0*/ 	.word	0x000000ff
        /*00a4*/ 	.word	0x00000010
        /*00a8*/ 	.short	0x0100
        /*00aa*/ 	.byte	0x08
	.zero		1


	//   ....[2]....
        /*00ac*/ 	.word	0x00000250
        /*00b0*/ 	.word	0x000000ff
        /*00b4*/ 	.word	0x00000008
        /*00b8*/ 	.short	0x0100
        /*00ba*/ 	.byte	0x08
	.zero		1


	//   ....[3]....
        /*00bc*/ 	.word	0x00000260
        /*00c0*/ 	.word	0x000000ff
        /*00c4*/ 	.word	0x00000018
        /*00c8*/ 	.short	0x0100
        /*00ca*/ 	.byte	0x08
	.zero		1


	//   ....[4]....
        /*00cc*/ 	.word	0x000006b0
        /*00d0*/ 	.word	0x000000ff
        /*00d4*/ 	.word	0x00000030
        /*00d8*/ 	.short	0x0100
        /*00da*/ 	.byte	0x06
	.zero		1


	//   ....[5]....
        /*00dc*/ 	.word	0x00000740
        /*00e0*/ 	.word	0x000000ff
        /*00e4*/ 	.word	0x00000038
        /*00e8*/ 	.short	0x0100
        /*00ea*/ 	.byte	0x06
	.zero		1


	//   ....[6]....
        /*00ec*/ 	.word	0x00001470
        /*00f0*/ 	.word	0x00000003
        /*00f4*/ 	.word	0x00000000
        /*00f8*/ 	.short	0x010a
        /*00fa*/ 	.byte	0x3f
	.zero		1


	//   ....[7]....
        /*00fc*/ 	.word	0x000014b0
        /*0100*/ 	.word	0x00000003
        /*0104*/ 	.word	0x00000000
        /*0108*/ 	.short	0x010a
        /*010a*/ 	.byte	0x3f
	.zero		1


	//   ....[8]....
        /*010c*/ 	.word	0x00003530
        /*0110*/ 	.word	0x00000005
        /*0114*/ 	.word	0x00000000
        /*0118*/ 	.short	0x010a
        /*011a*/ 	.byte	0x3f
	.zero		1


	//   ....[9]....
        /*011c*/ 	.word	0x00003570
        /*0120*/ 	.word	0x00000005
        /*0124*/ 	.word	0x00000000
        /*0128*/ 	.short	0x010a
        /*012a*/ 	.byte	0x3f
	.zero		1


	//   ....[10]....
        /*012c*/ 	.word	0x00005480
        /*0130*/ 	.word	0x00000005
        /*0134*/ 	.word	0x00000000
        /*0138*/ 	.short	0x0101
        /*013a*/ 	.byte	0x3f
	.zero		1


	//   ....[11]....
        /*013c*/ 	.word	0x00005660
        /*0140*/ 	.word	0x00000003
        /*0144*/ 	.word	0x00000000
        /*0148*/ 	.short	0x0101
        /*014a*/ 	.byte	0x3f
	.zero		1


	//   ....[12]....
        /*014c*/ 	.word	0x0000b8c0
        /*0150*/ 	.word	0x00000014
        /*0154*/ 	.word	0x00000010
        /*0158*/ 	.short	0x010a
        /*015a*/ 	.byte	0x3f
	.zero		1


	//   ....[13]....
        /*015c*/ 	.word	0x0000bd50
        /*0160*/ 	.word	0x00000005
        /*0164*/ 	.word	0x00000038
        /*0168*/ 	.short	0x0101
        /*016a*/ 	.byte	0x3f
	.zero		1


	//   ....[14]....
        /*016c*/ 	.word	0x0000c460
        /*0170*/ 	.word	0x00000007
        /*0174*/ 	.word	0x00000000
        /*0178*/ 	.short	0x010a
        /*017a*/ 	.byte	0x3f
	.zero		1


	//   ....[15]....
        /*017c*/ 	.word	0x0000c4e0
        /*0180*/ 	.word	0x00000003
        /*0184*/ 	.word	0x00000000
        /*0188*/ 	.short	0x010a
        /*018a*/ 	.byte	0x3f
	.zero		1


	//   ....[16]....
        /*018c*/ 	.word	0x0000c540
        /*0190*/ 	.word	0x00000003
        /*0194*/ 	.word	0x00000000
        /*0198*/ 	.short	0x010a
        /*019a*/ 	.byte	0x3f
	.zero		1


	//   ....[17]....
        /*019c*/ 	.word	0x0000c590
        /*01a0*/ 	.word	0x00000005
        /*01a4*/ 	.word	0x00000000
        /*01a8*/ 	.short	0x010a
        /*01aa*/ 	.byte	0x3f
	.zero		1


	//   ....[18]....
        /*01ac*/ 	.word	0x0000c660
        /*01b0*/ 	.word	0x00000014
        /*01b4*/ 	.word	0x00000010
        /*01b8*/ 	.short	0x010a
        /*01ba*/ 	.byte	0x3f
	.zero		1


	//   ....[19]....
        /*01bc*/ 	.word	0x0000c730
        /*01c0*/ 	.word	0x00000007
        /*01c4*/ 	.word	0x00000000
        /*01c8*/ 	.short	0x010a
        /*01ca*/ 	.byte	0x3f
	.zero		1


	//----- nvinfo : EIATTR_NUM_MBARRIERS
	.align		4
.L_35:
        /*01cc*/ 	.byte	0x03, 0x38
        /*01ce*/ 	.short	0x0006


	//----- nvinfo : EIATTR_EXIT_INSTR_OFFSETS
	.align		4
        /*01d0*/ 	.byte	0x04, 0x1c
        /*01d2*/ 	.short	(.L_37 - .L_36)


	//   ....[0]....
.L_36:
        /*01d4*/ 	.word	0x00000910


	//   ....[1]....
        /*01d8*/ 	.word	0x00001120


	//   ....[2]....
        /*01dc*/ 	.word	0x0000aff0


	//   ....[3]....
        /*01e0*/ 	.word	0x0000b550


	//   ....[4]....
        /*01e4*/ 	.word	0x0000c530


	//----- nvinfo : EIATTR_MAX_THREADS
	.align		4
.L_37:
        /*01e8*/ 	.byte	0x04, 0x05
        /*01ea*/ 	.short	(.L_39 - .L_38)
.L_38:
        /*01ec*/ 	.word	0x00000180
        /*01f0*/ 	.word	0x00000001
        /*01f4*/ 	.word	0x00000001


	//----- nvinfo : EIATTR_CRS_STACK_SIZE
	.align		4
.L_39:
        /*01f8*/ 	.byte	0x04, 0x1e
        /*01fa*/ 	.short	(.L_41 - .L_40)
.L_40:
        /*01fc*/ 	.word	0x00000000


	//----- nvinfo : EIATTR_CBANK_PARAM_SIZE
	.align		4
.L_41:
        /*0200*/ 	.byte	0x03, 0x19
        /*0202*/ 	.short	0x0470


	//----- nvinfo : EIATTR_PARAM_CBANK
	.align		4
        /*0204*/ 	.byte	0x04, 0x0a
        /*0206*/ 	.short	(.L_43 - .L_42)
	.align		4
.L_42:
        /*0208*/ 	.word	index@(.nv.constant0._ZN7cutlass13device_kernelINS_4gemm6kernel13GemmUniversalIN4cute5tupleIJiiiiEEENS1_10collective13CollectiveMmaINS1_34MainloopSm90TmaGmmaWarpSpecializedILi2ENS5_IJNS4_1CILi2EEENSA_ILi1EEESC_EEENS1_35KernelTmaWarpSpecializedCooperativeEEENS5_IJNSA_ILi256EEENSA_ILi80EEENSA_ILi128EEEEEENS_10bfloat16_tENS5_IJlSC_lEEESK_SL_NS4_8TiledMMAINS4_8MMA_AtomIJNS4_4SM904GMMA27MMA_64x16x16_F32BF16BF16_SSILNSP_5MajorE0ELSR_0ELNSP_7ScaleInE1ELSS_1EEEEEENS4_6LayoutISD_NS5_IJSC_NSA_ILi0EEESW_EEEEENS5_IJNS4_10UnderscoreESZ_SZ_EEEEENS4_13SM90_TMA_LOADENS4_14ComposedLayoutINS4_7SwizzleILi3ELi4ELi3EEENS4_18smem_ptr_flag_bitsILi16EEENSV_INS5_IJNSA_ILi8EEENSA_ILi64EEEEEENS5_IJS19_SC_EEEEEEEvNS4_8identityENS4_23SM90_TMA_LOAD_MULTICASTES1D_vS1E_EENS_8epilogue10collective6detail29Sm90TmaWarpSpecializedAdapterINS1I_15DefaultEpilogueISK_SL_SL_NS1H_6thread17LinearCombinationISK_Li1EffLNS1M_9ScaleType4KindE0ELNS_15FloatRoundStyleE2ESK_EENS1_15EpilogueDefaultEEEEEvvEEEEvNT_6ParamsE)
        /*020c*/ 	.short	0x0210
        /*020e*/ 	.short	0x0470


	//----- nvinfo : EIATTR_SW_WAR
	.align		4
.L_43:
        /*0210*/ 	.byte	0x04, 0x36
        /*0212*/ 	.short	(.L_45 - .L_44)
.L_44:
        /*0214*/ 	.word	0x00000008
.L_45:


//--------------------- .nv.callgraph             --------------------------
	.section	.nv.callgraph,"",@"SHT_CUDA_CALLGRAPH"
	.align	4
	.sectionentsize	8
	.align		4
        /*0000*/ 	.word	0x00000000
	.align		4
        /*0004*/ 	.word	0xffffffff
	.align		4
        /*0008*/ 	.word	index@(_ZN7cutlass13device_kernelINS_4gemm6kernel13GemmUniversalIN4cute5tupleIJiiiiEEENS1_10collective13CollectiveMmaINS1_34MainloopSm90TmaGmmaWarpSpecializedILi2ENS5_IJNS4_1CILi2EEENSA_ILi1EEESC_EEENS1_35KernelTmaWarpSpecializedCooperativeEEENS5_IJNSA_ILi256EEENSA_ILi80EEENSA_ILi128EEEEEENS_10bfloat16_tENS5_IJlSC_lEEESK_SL_NS4_8TiledMMAINS4_8MMA_AtomIJNS4_4SM904GMMA27MMA_64x16x16_F32BF16BF16_SSILNSP_5MajorE0ELSR_0ELNSP_7ScaleInE1ELSS_1EEEEEENS4_6LayoutISD_NS5_IJSC_NSA_ILi0EEESW_EEEEENS5_IJNS4_10UnderscoreESZ_SZ_EEEEENS4_13SM90_TMA_LOADENS4_14ComposedLayoutINS4_7SwizzleILi3ELi4ELi3EEENS4_18smem_ptr_flag_bitsILi16EEENSV_INS5_IJNSA_ILi8EEENSA_ILi64EEEEEENS5_IJS19_SC_EEEEEEEvNS4_8identityENS4_23SM90_TMA_LOAD_MULTICASTES1D_vS1E_EENS_8epilogue10collective6detail29Sm90TmaWarpSpecializedAdapterINS1I_15DefaultEpilogueISK_SL_SL_NS1H_6thread17LinearCombinationISK_Li1EffLNS1M_9ScaleType4KindE0ELNS_15FloatRoundStyleE2ESK_EENS1_15EpilogueDefaultEEEEEvvEEEEvNT_6ParamsE)
	.align		4
        /*000c*/ 	.word	index@(__assertfail)
	.align		4
        /*0010*/ 	.word	0x00000000
	.align		4
        /*0014*/ 	.word	0xfffffffe
	.align		4
        /*0018*/ 	.word	0x00000000
	.align		4
        /*001c*/ 	.word	0xfffffffd
	.align		4
        /*0020*/ 	.word	0x00000000
	.align		4
        /*0024*/ 	.word	0xfffffffc


//--------------------- .nv.constant4             --------------------------
	.section	.nv.constant4,"a",@progbits
	.align	8
	.align		8
.nv.constant4:
        /*0000*/ 	.dword	__assertfail
	.align		8
        /*0008*/ 	.dword	__unnamed_1
	.align		8
        /*0010*/ 	.dword	_ZN39_INTERNAL_cc46cdb6_4_k_cu_55ee36b0_81484cuda3std3__45__cpo5beginE
	.align		8
        /*0018*/ 	.dword	_ZN39_INTERNAL_cc46cdb6_4_k_cu_55ee36b0_81484cuda3std3__45__cpo3endE
	.align		8
        /*0020*/ 	.dword	_ZN39_INTERNAL_cc46cdb6_4_k_cu_55ee36b0_81484cuda3std3__45__cpo6cbeginE
	.align		8
        /*0028*/ 	.dword	_ZN39_INTERNAL_cc46cdb6_4_k_cu_55ee36b0_81484cuda3std3__45__cpo4cendE
	.align		8
        /*0030*/ 	.dword	_ZN39_INTERNAL_cc46cdb6_4_k_cu_55ee36b0_81484cuda3std3__441_GLOBAL__N__cc46cdb6_4_k_cu_55ee36b0_81486ignoreE
	.align		8
        /*0038*/ 	.dword	_ZN39_INTERNAL_cc46cdb6_4_k_cu_55ee36b0_81484cuda3std3__419piecewise_constructE
	.align		8
        /*0040*/ 	.dword	_ZN39_INTERNAL_cc46cdb6_4_k_cu_55ee36b0_81484cuda3std3__48in_placeE
	.align		8
        /*0048*/ 	.dword	_ZN39_INTERNAL_cc46cdb6_4_k_cu_55ee36b0_81484cuda3std6ranges3__45__cpo4swapE
	.align		8
        /*0050*/ 	.dword	_ZN39_INTERNAL_cc46cdb6_4_k_cu_55ee36b0_81484cuda3std6ranges3__45__cpo9iter_moveE
	.align		8
        /*0058*/ 	.dword	_ZN39_INTERNAL_cc46cdb6_4_k_cu_55ee36b0_81484cute7productE
	.align		8
        /*0060*/ 	.dword	_ZN39_INTERNAL_cc46cdb6_4_k_cu_55ee36b0_81484cute1_E
	.align		8
        /*0068*/ 	.dword	$str$22
	.align		8
        /*0070*/ 	.dword	$str$23


//--------------------- .text._ZN7cutlass13device_kernelINS_4gemm6kernel13GemmUniversalIN4cute5tupleIJiiiiEEENS1_10collective13CollectiveMmaINS1_34MainloopSm90TmaGmmaWarpSpecializedILi2ENS5_IJNS4_1CILi2EEENSA_ILi1EEESC_EEENS1_35KernelTmaWarpSpecializedCooperativeEEENS5_IJNSA_ILi256EEENSA_ILi80EEENSA_ILi128EEEEEENS_10bfloat16_tENS5_IJlSC_lEEESK_SL_NS4_8TiledMMAINS4_8MMA_AtomIJNS4_4SM904GMMA27MMA_64x16x16_F32BF16BF16_SSILNSP_5MajorE0ELSR_0ELNSP_7ScaleInE1ELSS_1EEEEEENS4_6LayoutISD_NS5_IJSC_NSA_ILi0EEESW_EEEEENS5_IJNS4_10UnderscoreESZ_SZ_EEEEENS4_13SM90_TMA_LOADENS4_14ComposedLayoutINS4_7SwizzleILi3ELi4ELi3EEENS4_18smem_ptr_flag_bitsILi16EEENSV_INS5_IJNSA_ILi8EEENSA_ILi64EEEEEENS5_IJS19_SC_EEEEEEEvNS4_8identityENS4_23SM90_TMA_LOAD_MULTICASTES1D_vS1E_EENS_8epilogue10collective6detail29Sm90TmaWarpSpecializedAdapterINS1I_15DefaultEpilogueISK_SL_SL_NS1H_6thread17LinearCombinationISK_Li1EffLNS1M_9ScaleType4KindE0ELNS_15FloatRoundStyleE2ESK_EENS1_15EpilogueDefaultEEEEEvvEEEEvNT_6ParamsE --------------------------
	.section	.text._ZN7cutlass13device_kernelINS_4gemm6kernel13GemmUniversalIN4cute5tupleIJiiiiEEENS1_10collective13CollectiveMmaINS1_34MainloopSm90TmaGmmaWarpSpecializedILi2ENS5_IJNS4_1CILi2EEENSA_ILi1EEESC_EEENS1_35KernelTmaWarpSpecializedCooperativeEEENS5_IJNSA_ILi256EEENSA_ILi80EEENSA_ILi128EEEEEENS_10bfloat16_tENS5_IJlSC_lEEESK_SL_NS4_8TiledMMAINS4_8MMA_AtomIJNS4_4SM904GMMA27MMA_64x16x16_F32BF16BF16_SSILNSP_5MajorE0ELSR_0ELNSP_7ScaleInE1ELSS_1EEEEEENS4_6LayoutISD_NS5_IJSC_NSA_ILi0EEESW_EEEEENS5_IJNS4_10UnderscoreESZ_SZ_EEEEENS4_13SM90_TMA_LOADENS4_14ComposedLayoutINS4_7SwizzleILi3ELi4ELi3EEENS4_18smem_ptr_flag_bitsILi16EEENSV_INS5_IJNSA_ILi8EEENSA_ILi64EEEEEENS5_IJS19_SC_EEEEEEEvNS4_8identityENS4_23SM90_TMA_LOAD_MULTICASTES1D_vS1E_EENS_8epilogue10collective6detail29Sm90TmaWarpSpecializedAdapterINS1I_15DefaultEpilogueISK_SL_SL_NS1H_6thread17LinearCombinationISK_Li1EffLNS1M_9ScaleType4KindE0ELNS_15FloatRoundStyleE2ESK_EENS1_15EpilogueDefaultEEEEEvvEEEEvNT_6ParamsE,"ax",@progbits
	.align	128
.text._ZN7cutlass13device_kernelINS_4gemm6kernel13GemmUniversalIN4cute5tupleIJiiiiEEENS1_10collective13CollectiveMmaINS1_34MainloopSm90TmaGmmaWarpSpecializedILi2ENS5_IJNS4_1CILi2EEENSA_ILi1EEESC_EEENS1_35KernelTmaWarpSpecializedCooperativeEEENS5_IJNSA_ILi256EEENSA_ILi80EEENSA_ILi128EEEEEENS_10bfloat16_tENS5_IJlSC_lEEESK_SL_NS4_8TiledMMAINS4_8MMA_AtomIJNS4_4SM904GMMA27MMA_64x16x16_F32BF16BF16_SSILNSP_5MajorE0ELSR_0ELNSP_7ScaleInE1ELSS_1EEEEEENS4_6LayoutISD_NS5_IJSC_NSA_ILi0EEESW_EEEEENS5_IJNS4_10UnderscoreESZ_SZ_EEEEENS4_13SM90_TMA_LOADENS4_14ComposedLayoutINS4_7SwizzleILi3ELi4ELi3EEENS4_18smem_ptr_flag_bitsILi16EEENSV_INS5_IJNSA_ILi8EEENSA_ILi64EEEEEENS5_IJS19_SC_EEEEEEEvNS4_8identityENS4_23SM90_TMA_LOAD_MULTICASTES1D_vS1E_EENS_8epilogue10collective6detail29Sm90TmaWarpSpecializedAdapterINS1I_15DefaultEpilogueISK_SL_SL_NS1H_6thread17LinearCombinationISK_Li1EffLNS1M_9ScaleType4KindE0ELNS_15FloatRoundStyleE2ESK_EENS1_15EpilogueDefaultEEEEEvvEEEEvNT_6ParamsE:
        .type           _ZN7cutlass13device_kernelINS_4gemm6kernel13GemmUniversalIN4cute5tupleIJiiiiEEENS1_10collective13CollectiveMmaINS1_34MainloopSm90TmaGmmaWarpSpecializedILi2ENS5_IJNS4_1CILi2EEENSA_ILi1EEESC_EEENS1_35KernelTmaWarpSpecializedCooperativeEEENS5_IJNSA_ILi256EEENSA_ILi80EEENSA_ILi128EEEEEENS_10bfloat16_tENS5_IJlSC_lEEESK_SL_NS4_8TiledMMAINS4_8MMA_AtomIJNS4_4SM904GMMA27MMA_64x16x16_F32BF16BF16_SSILNSP_5MajorE0ELSR_0ELNSP_7ScaleInE1ELSS_1EEEEEENS4_6LayoutISD_NS5_IJSC_NSA_ILi0EEESW_EEEEENS5_IJNS4_10UnderscoreESZ_SZ_EEEEENS4_13SM90_TMA_LOADENS4_14ComposedLayoutINS4_7SwizzleILi3ELi4ELi3EEENS4_18smem_ptr_flag_bitsILi16EEENSV_INS5_IJNSA_ILi8EEENSA_ILi64EEEEEENS5_IJS19_SC_EEEEEEEvNS4_8identityENS4_23SM90_TMA_LOAD_MULTICASTES1D_vS1E_EENS_8epilogue10collective6detail29Sm90TmaWarpSpecializedAdapterINS1I_15DefaultEpilogueISK_SL_SL_NS1H_6thread17LinearCombinationISK_Li1EffLNS1M_9ScaleType4KindE0ELNS_15FloatRoundStyleE2ESK_EENS1_15EpilogueDefaultEEEEEvvEEEEvNT_6ParamsE,@function
        .size           _ZN7cutlass13device_kernelINS_4gemm6kernel13GemmUniversalIN4cute5tupleIJiiiiEEENS1_10collective13CollectiveMmaINS1_34MainloopSm90TmaGmmaWarpSpecializedILi2ENS5_IJNS4_1CILi2EEENSA_ILi1EEESC_EEENS1_35KernelTmaWarpSpecializedCooperativeEEENS5_IJNSA_ILi256EEENSA_ILi80EEENSA_ILi128EEEEEENS_10bfloat16_tENS5_IJlSC_lEEESK_SL_NS4_8TiledMMAINS4_8MMA_AtomIJNS4_4SM904GMMA27MMA_64x16x16_F32BF16BF16_SSILNSP_5MajorE0ELSR_0ELNSP_7ScaleInE1ELSS_1EEEEEENS4_6LayoutISD_NS5_IJSC_NSA_ILi0EEESW_EEEEENS5_IJNS4_10UnderscoreESZ_SZ_EEEEENS4_13SM90_TMA_LOADENS4_14ComposedLayoutINS4_7SwizzleILi3ELi4ELi3EEENS4_18smem_ptr_flag_bitsILi16EEENSV_INS5_IJNSA_ILi8EEENSA_ILi64EEEEEENS5_IJS19_SC_EEEEEEEvNS4_8identityENS4_23SM90_TMA_LOAD_MULTICASTES1D_vS1E_EENS_8epilogue10collective6detail29Sm90TmaWarpSpecializedAdapterINS1I_15DefaultEpilogueISK_SL_SL_NS1H_6thread17LinearCombinationISK_Li1EffLNS1M_9ScaleType4KindE0ELNS_15FloatRoundStyleE2ESK_EENS1_15EpilogueDefaultEEEEEvvEEEEvNT_6ParamsE,(.L_x_223 - _ZN7cutlass13device_kernelINS_4gemm6kernel13GemmUniversalIN4cute5tupleIJiiiiEEENS1_10collective13CollectiveMmaINS1_34MainloopSm90TmaGmmaWarpSpecializedILi2ENS5_IJNS4_1CILi2EEENSA_ILi1EEESC_EEENS1_35KernelTmaWarpSpecializedCooperativeEEENS5_IJNSA_ILi256EEENSA_ILi80EEENSA_ILi128EEEEEENS_10bfloat16_tENS5_IJlSC_lEEESK_SL_NS4_8TiledMMAINS4_8MMA_AtomIJNS4_4SM904GMMA27MMA_64x16x16_F32BF16BF16_SSILNSP_5MajorE0ELSR_0ELNSP_7ScaleInE1ELSS_1EEEEEENS4_6LayoutISD_NS5_IJSC_NSA_ILi0EEESW_EEEEENS5_IJNS4_10UnderscoreESZ_SZ_EEEEENS4_13SM90_TMA_LOADENS4_14ComposedLayoutINS4_7SwizzleILi3ELi4ELi3EEENS4_18smem_ptr_flag_bitsILi16EEENSV_INS5_IJNSA_ILi8EEENSA_ILi64EEEEEENS5_IJS19_SC_EEEEEEEvNS4_8identityENS4_23SM90_TMA_LOAD_MULTICASTES1D_vS1E_EENS_8epilogue10collective6detail29Sm90TmaWarpSpecializedAdapterINS1I_15DefaultEpilogueISK_SL_SL_NS1H_6thread17LinearCombinationISK_Li1EffLNS1M_9ScaleType4KindE0ELNS_15FloatRoundStyleE2ESK_EENS1_15EpilogueDefaultEEEEEvvEEEEvNT_6ParamsE)
        .other          _ZN7cutlass13device_kernelINS_4gemm6kernel13GemmUniversalIN4cute5tupleIJiiiiEEENS1_10collective13CollectiveMmaINS1_34MainloopSm90TmaGmmaWarpSpecializedILi2ENS5_IJNS4_1CILi2EEENSA_ILi1EEESC_EEENS1_35KernelTmaWarpSpecializedCooperativeEEENS5_IJNSA_ILi256EEENSA_ILi80EEENSA_ILi128EEEEEENS_10bfloat16_tENS5_IJlSC_lEEESK_SL_NS4_8TiledMMAINS4_8MMA_AtomIJNS4_4SM904GMMA27MMA_64x16x16_F32BF16BF16_SSILNSP_5MajorE0ELSR_0ELNSP_7ScaleInE1ELSS_1EEEEEENS4_6LayoutISD_NS5_IJSC_NSA_ILi0EEESW_EEEEENS5_IJNS4_10UnderscoreESZ_SZ_EEEEENS4_13SM90_TMA_LOADENS4_14ComposedLayoutINS4_7SwizzleILi3ELi4ELi3EEENS4_18smem_ptr_flag_bitsILi16EEENSV_INS5_IJNSA_ILi8EEENSA_ILi64EEEEEENS5_IJS19_SC_EEEEEEEvNS4_8identityENS4_23SM90_TMA_LOAD_MULTICASTES1D_vS1E_EENS_8epilogue10collective6detail29Sm90TmaWarpSpecializedAdapterINS1I_15DefaultEpilogueISK_SL_SL_NS1H_6thread17LinearCombinationISK_Li1EffLNS1M_9ScaleType4KindE0ELNS_15FloatRoundStyleE2ESK_EENS1_15EpilogueDefaultEEEEEvvEEEEvNT_6ParamsE,@"STO_CUDA_ENTRY STV_DEFAULT"
_ZN7cutlass13device_kernelINS_4gemm6kernel13GemmUniversalIN4cute5tupleIJiiiiEEENS1_10collective13CollectiveMmaINS1_34MainloopSm90TmaGmmaWarpSpecializedILi2ENS5_IJNS4_1CILi2EEENSA_ILi1EEESC_EEENS1_35KernelTmaWarpSpecializedCooperativeEEENS5_IJNSA_ILi256EEENSA_ILi80EEENSA_ILi128EEEEEENS_10bfloat16_tENS5_IJlSC_lEEESK_SL_NS4_8TiledMMAINS4_8MMA_AtomIJNS4_4SM904GMMA27MMA_64x16x16_F32BF16BF16_SSILNSP_5MajorE0ELSR_0ELNSP_7ScaleInE1ELSS_1EEEEEENS4_6LayoutISD_NS5_IJSC_NSA_ILi0EEESW_EEEEENS5_IJNS4_10UnderscoreESZ_SZ_EEEEENS4_13SM90_TMA_LOADENS4_14ComposedLayoutINS4_7SwizzleILi3ELi4ELi3EEENS4_18smem_ptr_flag_bitsILi16EEENSV_INS5_IJNSA_ILi8EEENSA_ILi64EEEEEENS5_IJS19_SC_EEEEEEEvNS4_8identityENS4_23SM90_TMA_LOAD_MULTICASTES1D_vS1E_EENS_8epilogue10collective6detail29Sm90TmaWarpSpecializedAdapterINS1I_15DefaultEpilogueISK_SL_SL_NS1H_6thread17LinearCombinationISK_Li1EffLNS1M_9ScaleType4KindE0ELNS_15FloatRoundStyleE2ESK_EENS1_15EpilogueDefaultEEEEEvvEEEEvNT_6ParamsE:
[----:B------:R-:W0:Y:S01]  /*0000*/  LDC R1, c[0x0][0x28] ;  /* 0x00000a00ff017b82 */ /* 0x000e220000000800 */
[----:B------:R-:W1:Y:S01]  /*0010*/  S2R R18, SR_TID.X ;  /* 0x0000000000127919 */ /* 0x000e620000002100 */
[----:B------:R-:W-:Y:S01]  /*0020*/  ELECT P0, URZ, PT ;  /* 0x00000000003f782f */ /* 0x000fe20003800000 */
[----:B------:R-:W-:Y:S01]  /*0030*/  BSSY B0, `(.L_x_0) ;  /* 0x000000f000007945 */ /* 0x000fe20003800000 */
[--C-:B-1----:R-:W-:Y:S02]  /*0040*/  SHF.R.U32.HI R0, RZ, 0x5, R18.reuse ;  /* 0x00000005ff007819 */ /* 0x102fe40000011612 */
[----:B------:R-:W-:-:S03]  /*0050*/  SHF.R.U32.HI R3, RZ, 0x7, R18 ;  /* 0x00000007ff037819 */ /* 0x000fc60000011612 */
[----:B------:R-:W1:Y:S04]  /*0060*/  SHFL.IDX PT, R2, R0, RZ, 0x1f ;  /* 0x00001fff00027589 */ /* 0x000e6800000e0000 */
[----:B------:R2:W3:Y:S01]  /*0070*/  SHFL.IDX PT, R5, R3, RZ, 0x1f ;  /* 0x00001fff03057589 */ /* 0x0004e200000e0000 */
[----:B-1----:R-:W-:-:S13]  /*0080*/  ISETP.NE.OR P0, PT, R2, RZ, !P0 ;  /* 0x000000ff0200720c */ /* 0x002fda0004705670 */
[----:B0-23--:R-:W-:Y:S05]  /*0090*/  @P0 BRA `(.L_x_1) ;  /* 0x0000000000200947 */ /* 0x00dfea0003800000 */
[----:B------:R-:W-:Y:S02]  /*00a0*/  ULDC.64 UR4, c[0x0][0x198] ;  /* 0x0000660000047ab9 */ /* 0x000fe40000000a00 */
[----:B------:R-:W-:Y:S02]  /*00b0*/  UIADD3 UR6, UP0, UR4, 0xf0, URZ ;  /* 0x000000f004067890 */ /* 0x000fe4000ff1e03f */
[----:B------:R-:W-:Y:S02]  /*00c0*/  UIADD3 UR4, UP1, UR4, 0x1f0, URZ ;  /* 0x000001f004047890 */ /* 0x000fe4000ff3e03f */
[----:B------:R-:W-:Y:S02]  /*00d0*/  UIADD3.X UR7, URZ, UR5, URZ, UP0, !UPT ;  /* 0x000000053f077290 */ /* 0x000fe400087fe43f */
[----:B------:R-:W-:-:S07]  /*00e0*/  UIADD3.X UR5, URZ, UR5, URZ, UP1, !UPT ;  /* 0x000000053f057290 */ /* 0x000fce0008ffe43f */
[----:B------:R0:W-:Y:S02]  /*00f0*/  UTMACCTL.PF [UR6] ;  /* 0x00000000060079b9 */ /* 0x0001e40008040000 */
[----:B------:R0:W-:Y:S02]  /*0100*/  UTMACCTL.PF [UR4] ;  /* 0x00000000040079b9 */ /* 0x0001e40008040000 */
[----:B0-----:R-:W-:Y:S01]  /*0110*/  NOP ;  /* 0x0000000000007918 */ /* 0x001fe20000000000 */
.L_x_1:
[----:B------:R-:W-:Y:S05]  /*0120*/  BSYNC B0 ;  /* 0x0000000000007941 */ /* 0x000fea0003800000 */
.L_x_0:
[----:B------:R-:W0:Y:S02]  /*0130*/  SHFL.IDX PT, R3, R0, RZ, 0x1f ;  /* 0x00001fff00037589 */ /* 0x000e2400000e0000 */
[----:B0-----:R-:W-:-:S13]  /*0140*/  ISETP.NE.AND P0, PT, R3, RZ, PT ;  /* 0x000000ff0300720c */ /* 0x001fda0003f05270 */
[----:B------:R-:W-:Y:S05]  /*0150*/  @P0 BRA `(.L_x_2) ;  /* 0x0000000000480947 */ /* 0x000fea0003800000 */
[----:B------:R-:W0:Y:S01]  /*0160*/  S2UR UR8, SR_CgaCtaId ;  /* 0x00000000000879c3 */ /* 0x000e220000008800 */
[----:B------:R-:W-:Y:S01]  /*0170*/  UMOV UR4, 0x400 ;  /* 0x0000040000047882 */ /* 0x000fe20000000000 */
[----:B------:R-:W-:Y:S01]  /*0180*/  UMOV UR5, 0x1 ;  /* 0x0000000100057882 */ /* 0x000fe20000000000 */
[----:B------:R-:W-:Y:S01]  /*0190*/  UMOV UR6, 0x4 ;  /* 0x0000000400067882 */ /* 0x000fe20000000000 */
[----:B------:R-:W-:Y:S01]  /*01a0*/  ELECT P0, URZ, PT ;  /* 0x00000000003f782f */ /* 0x000fe20003800000 */
[----:B------:R-:W-:-:S04]  /*01b0*/  UIADD3 UR6, -UR6, 0x100000, URZ ;  /* 0x0010000006067890 */ /* 0x000fc8000fffe13f */
[----:B------:R-:W-:Y:S02]  /*01c0*/  USHF.L.U32 UR7, UR6, 0xb, URZ ;  /* 0x0000000b06077899 */ /* 0x000fe4000800063f */
[----:B------:R-:W-:Y:S02]  /*01d0*/  USHF.L.U32 UR6, UR6, 0x1, URZ ;  /* 0x0000000106067899 */ /* 0x000fe4000800063f */
[----:B0-----:R-:W-:Y:S02]  /*01e0*/  ULEA UR8, UR8, UR4, 0x18 ;  /* 0x0000000408087291 */ /* 0x001fe4000f8ec03f */
[----:B------:R-:W-:-:S04]  /*01f0*/  UIADD3 UR4, -UR5, 0x100000, URZ ;  /* 0x0010000005047890 */ /* 0x000fc8000fffe13f */
[----:B------:R-:W-:Y:S02]  /*0200*/  USHF.L.U32 UR5, UR4, 0xb, URZ ;  /* 0x0000000b04057899 */ /* 0x000fe4000800063f */
[----:B------:R-:W-:Y:S01]  /*0210*/  USHF.L.U32 UR4, UR4, 0x1, URZ ;  /* 0x0000000104047899 */ /* 0x000fe2000800063f */
[----:B------:R-:W0:Y:S11]  /*0220*/  FENCE.VIEW.ASYNC.S ;  /* 0x00000000000073c6 */ /* 0x000e360000000000 */
[----:B0-----:R0:W1:Y:S01]  /*0230*/  SYNCS.EXCH.64 URZ, [UR8], UR4 ;  /* 0x00000004083f75b2 */ /* 0x0010620008000100 */
[----:B------:R0:W2:Y:S01]  /*0240*/  SYNCS.EXCH.64 URZ, [UR8+0x10], UR6 ;  /* 0x00001006083f75b2 */ /* 0x0000a20008000100 */
[----:B------:R0:W3:Y:S01]  /*0250*/  SYNCS.EXCH.64 URZ, [UR8+0x8], UR4 ;  /* 0x00000804083f75b2 */ /* 0x0000e20008000100 */
[----:B------:R0:W4:Y:S01]  /*0260*/  SYNCS.EXCH.64 URZ, [UR8+0x18], UR6 ;  /* 0x00001806083f75b2 */ /* 0x0001220008000100 */
[----:B------:R-:W-:Y:S01]  /*0270*/  NOP ;  /* 0x0000000000007918 */ /* 0x000fe20000000000 */
.L_x_2:
[----:B------:R-:W-:Y:S01]  /*0280*/  SHF.R.S32.HI R7, RZ, 0x1f, R18 ;  /* 0x0000001fff077819 */ /* 0x000fe20000011412 */
[----:B------:R-:W5:Y:S01]  /*0290*/  SHFL.IDX PT, R0, R0, RZ, 0x1f ;  /* 0x00001fff00007589 */ /* 0x000f6200000e0000 */
[----:B0-----:R-:W0:Y:S01]  /*02a0*/  S2UR UR8, SR_CTAID.X ;  /* 0x00000000000879c3 */ /* 0x001e220000002500 */
[----:B------:R-:W-:Y:S02]  /*02b0*/  ELECT P0, URZ, PT ;  /* 0x00000000003f782f */ /* 0x000fe40003800000 */
[----:B------:R-:W-:Y:S01]  /*02c0*/  LEA.HI R7, R7, R18, RZ, 0x7 ;  /* 0x0000001207077211 */ /* 0x000fe200078f38ff */
[----:B------:R-:W1:Y:S01]  /*02d0*/  S2R R4, SR_CTAID.Y ;  /* 0x0000000000047919 */ /* 0x000e620000002600 */
[----:B------:R-:W-:Y:S01]  /*02e0*/  SHF.R.S32.HI R8, RZ, 0x1f, R3 ;  /* 0x0000001fff087819 */ /* 0x000fe20000011403 */
[----:B------:R-:W-:Y:S01]  /*02f0*/  ULDC UR4, c[0x0][0x150] ;  /* 0x0000540000047ab9 */ /* 0x000fe20000000800 */
[----:B------:R-:W-:Y:S01]  /*0300*/  LOP3.LUT R7, R7, 0xffffff80, RZ, 0xc0, !PT ;  /* 0xffffff8007077812 */ /* 0x000fe200078ec0ff */
[----:B------:R-:W-:Y:S01]  /*0310*/  NOP ;  /* 0x0000000000007918 */ /* 0x000fe20000000000 */
[----:B------:R-:W-:Y:S01]  /*0320*/  LEA.HI R8, R8, R3, RZ, 0x2 ;  /* 0x0000000308087211 */ /* 0x000fe200078f10ff */
[----:B------:R-:W2:Y:S01]  /*0330*/  LDC R10, c[0x0][0x144] ;  /* 0x00005100ff0a7b82 */ /* 0x000ea20000000800 */
[----:B------:R-:W-:Y:S01]  /*0340*/  NOP ;  /* 0x0000000000007918 */ /* 0x000fe20000000000 */
[----:B------:R-:W-:Y:S01]  /*0350*/  IMAD.IADD R6, R18, 0x1, -R7 ;  /* 0x0000000112067824 */ /* 0x000fe200078e0a07 */
[----:B------:R-:W-:Y:S01]  /*0360*/  LOP3.LUT R8, R8, 0x3ffffffc, RZ, 0xc0, !PT ;  /* 0x3ffffffc08087812 */ /* 0x000fe200078ec0ff */
[----:B------:R-:W-:Y:S01]  /*0370*/  IMAD.MOV.U32 R23, RZ, RZ, 0x1 ;  /* 0x00000001ff177424 */ /* 0x000fe200078e00ff */
[----:B------:R-:W-:-:S02]  /*0380*/  ISETP.NE.AND P3, PT, R5, RZ, PT ;  /* 0x000000ff0500720c */ /* 0x000fc40003f65270 */
[----:B------:R-:W-:Y:S01]  /*0390*/  SHF.R.S32.HI R7, RZ, 0x1f, R6 ;  /* 0x0000001fff077819 */ /* 0x000fe20000011406 */
[----:B------:R-:W-:Y:S01]  /*03a0*/  IMAD.IADD R8, R3, 0x1, -R8 ;  /* 0x0000000103087824 */ /* 0x000fe200078e0a08 */
[----:B------:R-:W3:Y:S02]  /*03b0*/  LDC R13, c[0x0][0x140] ;  /* 0x00005000ff0d7b82 */ /* 0x000ee40000000800 */
[----:B------:R-:W-:Y:S02]  /*03c0*/  LEA.HI R7, R7, R6, RZ, 0x3 ;  /* 0x0000000607077211 */ /* 0x000fe400078f18ff */
[----:B-----5:R-:W-:Y:S02]  /*03d0*/  ISETP.NE.OR P0, PT, R0, RZ, !P0 ;  /* 0x000000ff0000720c */ /* 0x020fe40004705670 */
[--C-:B------:R-:W-:Y:S02]  /*03e0*/  SHF.R.S32.HI R0, RZ, 0x3, R7.reuse ;  /* 0x00000003ff007819 */ /* 0x100fe40000011407 */
[----:B------:R-:W-:-:S02]  /*03f0*/  SHF.R.S32.HI R7, RZ, 0x1f, R7 ;  /* 0x0000001fff077819 */ /* 0x000fc40000011407 */
[----:B0-----:R-:W-:Y:S02]  /*0400*/  I2FP.F32.U32 R9, UR8 ;  /* 0x0000000800097c45 */ /* 0x001fe40008201000 */
[----:B------:R-:W-:-:S03]  /*0410*/  LEA.HI R7, R7, R0, RZ, 0x2 ;  /* 0x0000000007077211 */ /* 0x000fc600078f10ff */
[----:B------:R-:W-:Y:S01]  /*0420*/  FMUL R9, R9, UR4 ;  /* 0x0000000409097c20 */ /* 0x000fe20008400000 */
[----:B------:R-:W-:Y:S01]  /*0430*/  LOP3.LUT R7, R7, 0xfffffffc, RZ, 0xc0, !PT ;  /* 0xfffffffc07077812 */ /* 0x000fe200078ec0ff */
[----:B------:R-:W-:Y:S01]  /*0440*/  VOTEU.ALL UP0, P0 ;  /* 0x00000000003f7886 */ /* 0x000fe20000000000 */
[----:B-1----:R-:W-:Y:S01]  /*0450*/  I2FP.F32.U32 R3, R4 ;  /* 0x0000000400037245 */ /* 0x002fe20000201000 */
[----:B------:R-:W-:Y:S01]  /*0460*/  ULDC UR4, c[0x0][0x154] ;  /* 0x0000550000047ab9 */ /* 0x000fe20000000800 */
[----:B------:R-:W-:Y:S01]  /*0470*/  VOTEU.ALL UP1, P0 ;  /* 0x00000000003f7886 */ /* 0x000fe20000020000 */
[----:B------:R-:W0:Y:S01]  /*0480*/  F2I.U32.TRUNC.NTZ R9, R9 ;  /* 0x0000000900097305 */ /* 0x000e22000020f000 */
[----:B------:R-:W-:Y:S01]  /*0490*/  IMAD.IADD R7, R0, 0x1, -R7 ;  /* 0x0000000100077824 */ /* 0x000fe200078e0a07 */
[----:B------:R-:W1:Y:S01]  /*04a0*/  @!UP0 S2UR UR7, SR_CgaCtaId ;  /* 0x00000000000789c3 */ /* 0x000e620000008800 */
[----:B------:R-:W-:Y:S01]  /*04b0*/  FMUL R12, R3, UR4 ;  /* 0x00000004030c7c20 */ /* 0x000fe20008400000 */
[----:B------:R-:W-:Y:S01]  /*04c0*/  UMOV UR4, 0x20 ;  /* 0x0000002000047882 */ /* 0x000fe20000000000 */
[----:B------:R-:W-:Y:S01]  /*04d0*/  IMAD R8, R8, 0x4, R7 ;  /* 0x0000000408087824 */ /* 0x000fe200078e0207 */
[----:B------:R-:W-:Y:S01]  /*04e0*/  @!UP0 UMOV UR6, 0x400 ;  /* 0x0000040000068882 */ /* 0x000fe20000000000 */
[----:B------:R-:W-:-:S04]  /*04f0*/  @!UP0 UIADD3 UR4, -UR4, 0x100000, URZ ;  /* 0x0010000004048890 */ /* 0x000fc8000fffe13f */
[----:B------:R-:W-:Y:S02]  /*0500*/  @!UP0 USHF.L.U32 UR5, UR4, 0xb, URZ ;  /* 0x0000000b04058899 */ /* 0x000fe4000800063f */
[----:B------:R-:W-:Y:S01]  /*0510*/  @!UP0 USHF.L.U32 UR4, UR4, 0x1, URZ ;  /* 0x0000000104048899 */ /* 0x000fe2000800063f */
[----:B---3--:R-:W-:Y:S01]  /*0520*/  ISETP.EQ.U32.AND P2, PT, R13, 0x1, PT ;  /* 0x000000010d00780c */ /* 0x008fe20003f42070 */
[----:B------:R-:W3:Y:S01]  /*0530*/  F2I.U32.TRUNC.NTZ R12, R12 ;  /* 0x0000000c000c7305 */ /* 0x000ee2000020f000 */
[----:B------:R-:W-:Y:S01]  /*0540*/  LEA.HI R0, R8, R8, RZ, 0x1 ;  /* 0x0000000808007211 */ /* 0x000fe200078f08ff */
[----:B------:R-:W5:Y:S03]  /*0550*/  LDC R7, c[0x0][0x148] ;  /* 0x00005200ff077b82 */ /* 0x000f660000000800 */
[----:B------:R-:W-:Y:S01]  /*0560*/  LOP3.LUT R11, R0, 0xfffffffe, RZ, 0xc0, !PT ;  /* 0xfffffffe000b7812 */ /* 0x000fe200078ec0ff */
[----:B0-----:R-:W-:Y:S01]  /*0570*/  IMAD.MOV R15, RZ, RZ, -R9 ;  /* 0x000000ffff0f7224 */ /* 0x001fe200078e0a09 */
[----:B------:R-:W-:-:S03]  /*0580*/  SHF.R.S32.HI R9, RZ, 0x1f, R2 ;  /* 0x0000001fff097819 */ /* 0x000fc60000011402 */
[----:B--2---:R-:W-:Y:S01]  /*0590*/  IMAD R3, R10, R15, UR8 ;  /* 0x000000080a037e24 */ /* 0x004fe2000f8e020f */
[----:B------:R-:W-:Y:S01]  /*05a0*/  LEA.HI R9, R9, R2, RZ, 0x2 ;  /* 0x0000000209097211 */ /* 0x000fe200078f10ff */
[C---:B------:R-:W-:Y:S02]  /*05b0*/  IMAD.IADD R0, R8.reuse, 0x1, -R11 ;  /* 0x0000000108007824 */ /* 0x040fe400078e0a0b */
[----:B------:R-:W-:Y:S01]  /*05c0*/  IMAD.SHL.U32 R11, R8, 0x4, RZ ;  /* 0x00000004080b7824 */ /* 0x000fe200078e00ff */
[----:B------:R-:W-:Y:S01]  /*05d0*/  LOP3.LUT R9, R9, 0xfffffffc, RZ, 0xc0, !PT ;  /* 0xfffffffc09097812 */ /* 0x000fe200078ec0ff */
[----:B---3--:R-:W-:Y:S01]  /*05e0*/  IMAD.MOV R21, RZ, RZ, -R12 ;  /* 0x000000ffff157224 */ /* 0x008fe200078e0a0c */
[----:B------:R-:W-:Y:S01]  /*05f0*/  ISETP.NE.AND P4, PT, R0, R3, PT ;  /* 0x000000030000720c */ /* 0x000fe20003f85270 */
[----:B-1----:R-:W-:Y:S01]  /*0600*/  @!UP0 ULEA UR6, UR7, UR6, 0x18 ;  /* 0x0000000607068291 */ /* 0x002fe2000f8ec03f */
[----:B------:R-:W-:Y:S01]  /*0610*/  LOP3.LUT R22, R8, 0xc, R11, 0x78, !PT ;  /* 0x0000000c08167812 */ /* 0x000fe200078e780b */
[----:B------:R-:W-:Y:S01]  /*0620*/  IMAD.IADD R0, R2, 0x1, -R9 ;  /* 0x0000000102007824 */ /* 0x000fe200078e0a09 */
[----:B------:R-:W-:Y:S01]  /*0630*/  VOTEU.ALL UP0, P0 ;  /* 0x00000000003f7886 */ /* 0x000fe20000000000 */
[----:B------:R-:W-:Y:S01]  /*0640*/  LOP3.LUT P0, RZ, R6, 0x7, RZ, 0xc0, !PT ;  /* 0x0000000706ff7812 */ /* 0x000fe2000780c0ff */
[----:B------:R-:W-:-:S02]  /*0650*/  VIADD R6, R5, 0xffffffff ;  /* 0xffffffff05067836 */ /* 0x000fc40000000000 */
[----:B------:R-:W-:Y:S01]  /*0660*/  ISETP.NE.AND P1, PT, R0, 0x3, PT ;  /* 0x000000030000780c */ /* 0x000fe20003f25270 */
[----:B-----5:R-:W-:Y:S01]  /*0670*/  IMAD R9, R7, R21, R4 ;  /* 0x0000001507097224 */ /* 0x020fe200078e0204 */
[----:B------:R-:W-:Y:S02]  /*0680*/  ISETP.LT.U32.AND P0, PT, R22, 0x2, !P0 ;  /* 0x000000021600780c */ /* 0x000fe40004701070 */
[----:B------:R-:W-:Y:S01]  /*0690*/  ISETP.EQ.OR P1, PT, R0, RZ, !P1 ;  /* 0x000000ff0000720c */ /* 0x000fe20004f22670 */
[----:B------:R-:W0:Y:S02]  /*06a0*/  FENCE.VIEW.ASYNC.S ;  /* 0x00000000000073c6 */ /* 0x000e240000000000 */
[----:B0-----:R0:W1:Y:S01]  /*06b0*/  @!UP0 SYNCS.EXCH.64 URZ, [UR6+0x30], UR4 ;  /* 0x00003004063f85b2 */ /* 0x0010620008000100 */
[----:B------:R-:W-:Y:S02]  /*06c0*/  @P4 LEA.HI R2, R22, R22, RZ, 0x1 ;  /* 0x0000001616024211 */ /* 0x000fe400078f08ff */
[----:B------:R-:W-:-:S02]  /*06d0*/  ISETP.EQ.AND P1, PT, R5, RZ, P1 ;  /* 0x000000ff0500720c */ /* 0x000fc40000f22270 */
[----:B------:R-:W-:Y:S02]  /*06e0*/  @P4 SHF.R.S32.HI R2, RZ, 0x1, R2 ;  /* 0x00000001ff024819 */ /* 0x000fe40000011402 */
[----:B------:R-:W-:Y:S02]  /*06f0*/  ISETP.GE.U32.AND P6, PT, R6, 0x2, PT ;  /* 0x000000020600780c */ /* 0x000fe40003fc6070 */
[----:B------:R-:W-:Y:S02]  /*0700*/  @P4 ISETP.NE.AND P5, PT, R2, R9, PT ;  /* 0x000000090200420c */ /* 0x000fe40003fa5270 */
[----:B------:R-:W-:Y:S02]  /*0710*/  SEL R2, RZ, 0x1, !P0 ;  /* 0x00000001ff027807 */ /* 0x000fe40004000000 */
[----:B------:R-:W-:Y:S02]  /*0720*/  @P4 SEL R23, RZ, 0x1, P5 ;  /* 0x00000001ff174807 */ /* 0x000fe40002800000 */
[----:B------:R-:W-:Y:S01]  /*0730*/  SEL R19, RZ, 0x1, !P1 ;  /* 0x00000001ff137807 */ /* 0x000fe20004800000 */
[----:B------:R0:W2:Y:S01]  /*0740*/  @!UP1 SYNCS.EXCH.64 URZ, [UR6+0x38], UR4 ;  /* 0x00003804063f95b2 */ /* 0x0000a20008000100 */
[----:B------:R-:W-:Y:S01]  /*0750*/  LOP3.LUT R23, R23, R2, RZ, 0xc0, !PT ;  /* 0x0000000217177212 */ /* 0x000fe200078ec0ff */
[----:B------:R-:W-:Y:S01]  /*0760*/  NOP ;  /* 0x0000000000007918 */ /* 0x000fe20000000000 */
[----:B------:R-:W-:Y:S01]  /*0770*/  SEL R19, R19, 0x2, P6 ;  /* 0x0000000213137807 */ /* 0x000fe20003000000 */
[----:B------:R-:W-:Y:S06]  /*0780*/  @!P2 BRA `(.L_x_3) ;  /* 0x000000000008a947 */ /* 0x000fec0003800000 */
[----:B-12-4-:R-:W-:Y:S01]  /*0790*/  UCGABAR_ARV ;  /* 0x00000000000079c7 */ /* 0x016fe20008000000 */
[----:B------:R-:W-:Y:S05]  /*07a0*/  BRA `(.L_x_4) ;  /* 0x0000000000047947 */ /* 0x000fea0003800000 */
.L_x_3:
[----:B-12-4-:R-:W-:Y:S01]  /*07b0*/  NOP ;  /* 0x0000000000007918 */ /* 0x016fe20000000000 */
.L_x_4:
[----:B------:R-:W1:Y:S01]  /*07c0*/  LDC R2, c[0x0][0x65c] ;  /* 0x00019700ff027b82 */ /* 0x000e620000000800 */
[----:B------:R-:W-:Y:S02]  /*07d0*/  IMAD.U32 R8, RZ, RZ, UR8 ;  /* 0x00000008ff087e24 */ /* 0x000fe4000f8e00ff */
[----:B------:R-:W-:Y:S01]  /*07e0*/  IMAD.MOV.U32 R9, RZ, RZ, RZ ;  /* 0x000000ffff097224 */ /* 0x000fe200078e00ff */
[----:B-1----:R-:W-:-:S04]  /*07f0*/  ISETP.NE.AND P1, PT, R2, 0x1, PT ;  /* 0x000000010200780c */ /* 0x002fc80003f25270 */
[----:B------:R-:W-:-:S09]  /*0800*/  P2R R5, PR, RZ, 0x2 ;  /* 0x00000002ff057803 */ /* 0x000fd20000000000 */
[----:B------:R-:W1:Y:S01]  /*0810*/  @P1 LDC R17, c[0x0][0x10] ;  /* 0x00000400ff111b82 */ /* 0x000e620000000800 */
[----:B------:R-:W-:Y:S02]  /*0820*/  @P1 IMAD.MOV.U32 R5, RZ, RZ, RZ ;  /* 0x000000ffff051224 */ /* 0x000fe400078e00ff */
[----:B------:R-:W-:-:S05]  /*0830*/  @P1 IMAD.MOV.U32 R13, RZ, RZ, RZ ;  /* 0x000000ffff0d1224 */ /* 0x000fca00078e00ff */
[----:B------:R-:W2:Y:S01]  /*0840*/  @!P1 LDC R11, c[0x0][0xc] ;  /* 0x00000300ff0b9b82 */ /* 0x000ea20000000800 */
[----:B-1----:R-:W-:-:S04]  /*0850*/  @P1 IMAD.WIDE.U32 R16, R17, UR8, R4 ;  /* 0x0000000811101c25 */ /* 0x002fc8000f8e0004 */
[----:B------:R-:W-:Y:S02]  /*0860*/  @P1 IMAD.IADD R17, R17, 0x1, R13 ;  /* 0x0000000111111824 */ /* 0x000fe400078e020d */
[----:B--2---:R-:W-:-:S04]  /*0870*/  @!P1 IMAD.WIDE.U32 R8, R4, R11, R8 ;  /* 0x0000000b04089225 */ /* 0x004fc800078e0008 */
[----:B------:R-:W-:Y:S02]  /*0880*/  @!P1 IMAD.MOV.U32 R16, RZ, RZ, R8 ;  /* 0x000000ffff109224 */ /* 0x000fe400078e0008 */
[----:B------:R-:W-:Y:S01]  /*0890*/  @!P1 IMAD.MOV.U32 R17, RZ, RZ, R9 ;  /* 0x000000ffff119224 */ /* 0x000fe200078e0009 */
[----:B------:R-:W-:Y:S06]  /*08a0*/  @!P2 BRA `(.L_x_5) ;  /* 0x00000000000ca947 */ /* 0x000fec0003800000 */
[----:B------:R-:W-:Y:S01]  /*08b0*/  UCGABAR_WAIT ;  /* 0x0000000000007dc7 */ /* 0x000fe20008000000 */
[----:B------:R-:W-:Y:S01]  /*08c0*/  CCTL.IVALL ;  /* 0x00000000ff00798f */ /* 0x000fe20002000000 */
[----:B------:R-:W-:Y:S05]  /*08d0*/  BRA `(.L_x_6) ;  /* 0x0000000000047947 */ /* 0x000fea0003800000 */
.L_x_5:
[----:B------:R-:W-:Y:S06]  /*08e0*/  BAR.SYNC.DEFER_BLOCKING 0x0 ;  /* 0x0000000000007b1d */ /* 0x000fec0000010000 */
.L_x_6:
[----:B------:R-:W-:Y:S05]  /*08f0*/  @!P3 BRA `(.L_x_7) ;  /* 0x000000a400c0b947 */ /* 0x000fea0003800000 */
[----:B------:R-:W-:-:S13]  /*0900*/  ISETP.GT.U32.AND P0, PT, R6, 0x1, PT ;  /* 0x000000010600780c */ /* 0x000fda0003f04070 */
[----:B0-----:R-:W-:Y:S05]  /*0910*/  @P0 EXIT ;  /* 0x000000000000094d */ /* 0x001fea0003800000 */
[----:B------:R-:W-:Y:S01]  /*0920*/  ULDC.64 UR4, c[0x0][0x650] ;  /* 0x0001940000047ab9 */ /* 0x000fe20000000a00 */
[----:B------:R-:W-:Y:S01]  /*0930*/  PRMT R0, RZ, 0x7610, R0 ;  /* 0x00007610ff007816 */ /* 0x000fe20000000000 */
[----:B------:R-:W-:Y:S01]  /*0940*/  IMAD.MOV.U32 R107, RZ, RZ, -0x1 ;  /* 0xffffffffff6b7424 */ /* 0x000fe200078e00ff */
[----:B------:R-:W-:Y:S01]  /*0950*/  ISETP.GE.U32.AND P0, PT, R16, UR4, PT ;  /* 0x0000000410007c0c */ /* 0x000fe2000bf06070 */
[----:B------:R-:W-:Y:S02]  /*0960*/  IMAD.MOV.U32 R108, RZ, RZ, -0x1 ;  /* 0xffffffffff6c7424 */ /* 0x000fe400078e00ff */
[----:B------:R-:W-:Y:S01]  /*0970*/  IMAD.MOV.U32 R105, RZ, RZ, -0x1 ;  /* 0xffffffffff697424 */ /* 0x000fe200078e00ff */
[----:B------:R-:W-:-:S13]  /*0980*/  ISETP.GE.U32.AND.EX P0, PT, R17, UR5, PT, P0 ;  /* 0x0000000511007c0c */ /* 0x000fda000bf06100 */
[----:B------:R-:W-:Y:S05]  /*0990*/  @P0 BRA `(.L_x_8) ;  /* 0x0000000400280947 */ /* 0x000fea0003800000 */
[----:B------:R-:W0:Y:S01]  /*09a0*/  LDC.64 R24, c[0x0][0x628] ;  /* 0x00018a00ff187b82 */ /* 0x000e220000000a00 */
[----:B------:R-:W-:Y:S02]  /*09b0*/  IMAD.MOV.U32 R8, RZ, RZ, R16 ;  /* 0x000000ffff087224 */ /* 0x000fe400078e0010 */
[----:B------:R-:W-:-:S05]  /*09c0*/  IMAD.MOV.U32 R9, RZ, RZ, R17 ;  /* 0x000000ffff097224 */ /* 0x000fca00078e0011 */
[----:B------:R-:W1:Y:S08]  /*09d0*/  LDC R0, c[0x0][0x630] ;  /* 0x00018c00ff007b82 */ /* 0x000e700000000800 */
[----:B------:R-:W2:Y:S01]  /*09e0*/  LDC.64 R26, c[0x0][0x620] ;  /* 0x00018800ff1a7b82 */ /* 0x000ea20000000a00 */
[----:B0-----:R-:W-:-:S04]  /*09f0*/  ISETP.NE.U32.AND P0, PT, R24, RZ, PT ;  /* 0x000000ff1800720c */ /* 0x001fc80003f05070 */
[----:B------:R-:W-:-:S13]  /*0a00*/  ISETP.NE.AND.EX P0, PT, R25, RZ, PT, P0 ;  /* 0x000000ff1900720c */ /* 0x000fda0003f05300 */
[----:B-12---:R-:W-:Y:S05]  /*0a10*/  @!P0 BRA `(.L_x_9) ;  /* 0x0000000000288947 */ /* 0x006fea0003800000 */
[----:B------:R-:W0:Y:S02]  /*0a20*/  LDC R13, c[0x0][0x634] ;  /* 0x00018d00ff0d7b82 */ /* 0x000e240000000800 */
[----:B0-----:R-:W-:-:S05]  /*0a30*/  IADD3 R13, P0, R16, R13, RZ ;  /* 0x0000000d100d7210 */ /* 0x001fca0007f1e0ff */
[----:B------:R-:W-:-:S04]  /*0a40*/  IMAD.X R15, RZ, RZ, R17, P0 ;  /* 0x000000ffff0f7224 */ /* 0x000fc800000e0611 */
[----:B------:R-:W-:-:S04]  /*0a50*/  IMAD.WIDE.U32 R8, R15, R24, RZ ;  /* 0x000000180f087225 */ /* 0x000fc800078e00ff */
[----:B------:R-:W-:-:S04]  /*0a60*/  IMAD.WIDE.U32 R10, P0, R13, R25, R8 ;  /* 0x000000190d0a7225 */ /* 0x000fc80007800008 */
[----:B------:R-:W-:-:S04]  /*0a70*/  IMAD.WIDE.U32 R8, R13, R24, RZ ;  /* 0x000000180d087225 */ /* 0x000fc800078e00ff */
[----:B------:R-:W-:Y:S01]  /*0a80*/  IMAD.X R13, RZ, RZ, RZ, P0 ;  /* 0x000000ffff0d7224 */ /* 0x000fe200000e06ff */
[----:B------:R-:W-:Y:S01]  /*0a90*/  IADD3 RZ, P0, R9, R10, RZ ;  /* 0x0000000a09ff7210 */ /* 0x000fe20007f1e0ff */
[----:B------:R-:W-:-:S04]  /*0aa0*/  IMAD.MOV.U32 R12, RZ, RZ, R11 ;  /* 0x000000ffff0c7224 */ /* 0x000fc800078e000b */
[----:B------:R-:W-:-:S08]  /*0ab0*/  IMAD.WIDE.U32.X R8, R15, R25, R12, P0 ;  /* 0x000000190f087225 */ /* 0x000fd000000e040c */
.L_x_9:
[----:B------:R-:W0:Y:S01]  /*0ac0*/  LDC.64 R24, c[0x0][0x640] ;  /* 0x00019000ff187b82 */ /* 0x000e220000000a00 */
[-CC-:B------:R-:W-:Y:S01]  /*0ad0*/  SHF.R.U64 R105, R8, R0.reuse, R9.reuse ;  /* 0x0000000008697219 */ /* 0x180fe20000001209 */
[----:B------:R-:W-:Y:S01]  /*0ae0*/  IMAD R30, R7, R21, R4 ;  /* 0x00000015071e7224 */ /* 0x000fe200078e0204 */
[----:B------:R-:W-:Y:S01]  /*0af0*/  SHF.R.U32.HI R0, RZ, R0, R9 ;  /* 0x00000000ff007219 */ /* 0x000fe20000011609 */
[----:B------:R-:W-:Y:S01]  /*0b00*/  IMAD.MOV.U32 R21, RZ, RZ, 0x1 ;  /* 0x00000001ff157424 */ /* 0x000fe200078e00ff */
[----:B------:R-:W-:-:S03]  /*0b10*/  IADD3 R5, P0, RZ, -R105, RZ ;  /* 0x80000069ff057210 */ /* 0x000fc60007f1e0ff */
[----:B------:R-:W1:Y:S02]  /*0b20*/  LDC R6, c[0x0][0x618] ;  /* 0x00018600ff067b82 */ /* 0x000e640000000800 */
[----:B------:R-:W-:-:S04]  /*0b30*/  IMAD.X R9, RZ, RZ, ~R0, P0 ;  /* 0x000000ffff097224 */ /* 0x000fc800000e0e00 */
[-C--:B------:R-:W-:Y:S02]  /*0b40*/  IMAD R0, R9, R26.reuse, RZ ;  /* 0x0000001a09007224 */ /* 0x080fe400078e02ff */
[----:B------:R-:W2:Y:S01]  /*0b50*/  LDC R11, c[0x0][0x608] ;  /* 0x00018200ff0b7b82 */ /* 0x000ea20000000800 */
[----:B------:R-:W-:-:S04]  /*0b60*/  IMAD.WIDE.U32 R8, R5, R26, R16 ;  /* 0x0000001a05087225 */ /* 0x000fc800078e0010 */
[----:B------:R-:W-:-:S03]  /*0b70*/  IMAD R5, R5, R27, R0 ;  /* 0x0000001b05057224 */ /* 0x000fc600078e0200 */
[----:B------:R-:W3:Y:S01]  /*0b80*/  LDC R12, c[0x0][0x658] ;  /* 0x00019600ff0c7b82 */ /* 0x000ee20000000800 */
[----:B0-----:R-:W-:Y:S01]  /*0b90*/  ISETP.NE.U32.AND P0, PT, R24, RZ, PT ;  /* 0x000000ff1800720c */ /* 0x001fe20003f05070 */
[----:B------:R-:W-:Y:S02]  /*0ba0*/  IMAD.IADD R5, R9, 0x1, R5 ;  /* 0x0000000109057824 */ /* 0x000fe400078e0205 */
[----:B------:R-:W-:Y:S01]  /*0bb0*/  IMAD.MOV.U32 R9, RZ, RZ, -0x1 ;  /* 0xffffffffff097424 */ /* 0x000fe200078e00ff */
[----:B------:R-:W-:-:S03]  /*0bc0*/  ISETP.NE.AND.EX P0, PT, R25, RZ, PT, P0 ;  /* 0x000000ff1900720c */ /* 0x000fc60003f05300 */
[----:B------:R-:W0:Y:S01]  /*0bd0*/  LDC R15, c[0x0][0x600] ;  /* 0x00018000ff0f7b82 */ /* 0x000e220000000800 */
[-CC-:B-1----:R-:W-:Y:S02]  /*0be0*/  SHF.R.U64 R13, R8, R6.reuse, R5.reuse ;  /* 0x00000006080d7219 */ /* 0x182fe40000001205 */
[----:B------:R-:W-:-:S05]  /*0bf0*/  SHF.R.U32.HI R0, RZ, R6, R5 ;  /* 0x00000006ff007219 */ /* 0x000fca0000011605 */
[----:B------:R-:W1:Y:S01]  /*0c00*/  LDC R14, c[0x0][0x648] ;  /* 0x00019200ff0e7b82 */ /* 0x000e620000000800 */
[-CC-:B--2---:R-:W-:Y:S02]  /*0c10*/  SHF.R.U64 R27, R13, R11.reuse, R0.reuse ;  /* 0x0000000b0d1b7219 */ /* 0x184fe40000001200 */
[----:B------:R-:W-:-:S05]  /*0c20*/  SHF.R.U32.HI R5, RZ, R11, R0 ;  /* 0x0000000bff057219 */ /* 0x000fca0000011600 */
[----:B------:R-:W2:Y:S01]  /*0c30*/  LDC R20, c[0x0][0x638] ;  /* 0x00018e00ff147b82 */ /* 0x000ea20000000800 */
[-CC-:B---3--:R-:W-:Y:S02]  /*0c40*/  SHF.R.U64 R28, R27, R12.reuse, R5.reuse ;  /* 0x0000000c1b1c7219 */ /* 0x188fe40000001205 */
[-C--:B------:R-:W-:Y:S02]  /*0c50*/  SHF.L.U32 R0, R9, R12.reuse, RZ ;  /* 0x0000000c09007219 */ /* 0x080fe400000006ff */
[----:B------:R-:W-:Y:S01]  /*0c60*/  SHF.R.U32.HI R5, RZ, R12, R5 ;  /* 0x0000000cff057219 */ /* 0x000fe20000011605 */
[----:B------:R-:W-:Y:S01]  /*0c70*/  IMAD.MOV.U32 R4, RZ, RZ, R28 ;  /* 0x000000ffff047224 */ /* 0x000fe200078e001c */
[----:B------:R-:W-:Y:S01]  /*0c80*/  LOP3.LUT R10, RZ, R0, RZ, 0x33, !PT ;  /* 0x00000000ff0a7212 */ /* 0x000fe200078e33ff */
[----:B------:R-:W3:Y:S01]  /*0c90*/  LDC R26, c[0x0][0x610] ;  /* 0x00018400ff1a7b82 */ /* 0x000ee20000000800 */
[----:B------:R-:W-:Y:S05]  /*0ca0*/  @!P0 BRA `(.L_x_10) ;  /* 0x0000000000288947 */ /* 0x000fea0003800000 */
[----:B------:R-:W4:Y:S02]  /*0cb0*/  LDC R9, c[0x0][0x64c] ;  /* 0x00019300ff097b82 */ /* 0x000f240000000800 */
[----:B----4-:R-:W-:-:S05]  /*0cc0*/  IADD3 R9, P0, R28, R9, RZ ;  /* 0x000000091c097210 */ /* 0x010fca0007f1e0ff */
        /* <DEDUP_REMOVED lines=8> */
.L_x_10:
[----:B-1----:R-:W-:Y:S01]  /*0d50*/  SHF.R.U64 R4, R4, R14, R5 ;  /* 0x0000000e04047219 */ /* 0x002fe20000001205 */
[----:B0-----:R-:W-:Y:S01]  /*0d60*/  VIADD R6, R15, 0xffffffff ;  /* 0xffffffff0f067836 */ /* 0x001fe20000000000 */
[----:B------:R-:W-:Y:S02]  /*0d70*/  SHF.L.U32 R0, R21, R12, RZ ;  /* 0x0000000c15007219 */ /* 0x000fe400000006ff */
[----:B------:R-:W-:Y:S01]  /*0d80*/  LOP3.LUT R5, R27, R10, RZ, 0xc0, !PT ;  /* 0x0000000a1b057212 */ /* 0x000fe200078ec0ff */
[----:B------:R-:W-:Y:S01]  /*0d90*/  IMAD.MOV R7, RZ, RZ, -R4 ;  /* 0x000000ffff077224 */ /* 0x000fe200078e0a04 */
[----:B------:R-:W-:Y:S02]  /*0da0*/  SEL R3, R3, R30, !P1 ;  /* 0x0000001e03037207 */ /* 0x000fe40004800000 */
[----:B------:R-:W-:Y:S01]  /*0db0*/  LOP3.LUT R6, R13, R6, RZ, 0xc0, !PT ;  /* 0x000000060d067212 */ /* 0x000fe200078ec0ff */
[----:B------:R-:W-:Y:S02]  /*0dc0*/  IMAD R4, R0, R4, R5 ;  /* 0x0000000400047224 */ /* 0x000fe400078e0205 */
[----:B--2---:R-:W-:-:S02]  /*0dd0*/  IMAD R0, R7, R20, R28 ;  /* 0x0000001407007224 */ /* 0x004fc400078e021c */
[----:B---3--:R-:W-:Y:S02]  /*0de0*/  IMAD R3, R4, R26, R3 ;  /* 0x0000001a04037224 */ /* 0x008fe400078e0203 */
[----:B------:R-:W-:Y:S02]  /*0df0*/  IMAD.MOV.U32 R5, RZ, RZ, 0x1 ;  /* 0x00000001ff057424 */ /* 0x000fe400078e00ff */
[----:B------:R-:W-:-:S03]  /*0e00*/  IMAD R4, R0, R15, R6 ;  /* 0x0000000f00047224 */ /* 0x000fc600078e0206 */
[----:B------:R-:W-:Y:S02]  /*0e10*/  PRMT R0, R5, 0x7610, R0 ;  /* 0x0000761005007816 */ /* 0x000fe40000000000 */
[----:B------:R-:W-:Y:S02]  /*0e20*/  SEL R108, R4, R3, !P1 ;  /* 0x00000003046c7207 */ /* 0x000fe40004800000 */
[----:B------:R-:W-:-:S07]  /*0e30*/  SEL R107, R3, R4, !P1 ;  /* 0x00000004036b7207 */ /* 0x000fce0004800000 */
.L_x_8:
[----:B------:R-:W-:-:S08]  /*0e40*/  NOP ;  /* 0x0000000000007918 */ /* 0x000fd00000000000 */
[----:B------:R-:W0:Y:S02]  /*0e50*/  USETMAXREG.TRY_ALLOC.CTAPOOL UP0, 0xe8 ;  /* 0x000000e8000079c8 */ /* 0x000e240008000600 */
[----:B0-----:R-:W-:-:S13]  /*0e60*/  PLOP3.LUT P0, PT, PT, PT, UP0, 0x80, 0x0 ;  /* 0x000000000000781c */ /* 0x001fda0003f0f008 */
[----:B------:R-:W-:Y:S05]  /*0e70*/  @!P0 BRA `(.L_x_8) ;  /* 0xfffffffc00f08947 */ /* 0x000fea000383ffff */
[----:B------:R-:W-:Y:S01]  /*0e80*/  ULDC.64 UR4, c[0x0][0x598] ;  /* 0x0001660000047ab9 */ /* 0x000fe20000000a00 */
[----:B------:R-:W-:Y:S01]  /*0e90*/  ULDC.64 UR36, c[0x0][0x208] ;  /* 0x0000820000247ab9 */ /* 0x000fe20000000a00 */
[----:B------:R-:W-:-:S04]  /*0ea0*/  ISETP.NE.U32.AND P0, PT, RZ, UR4, PT ;  /* 0x00000004ff007c0c */ /* 0x000fc8000bf05070 */
[----:B------:R-:W-:-:S13]  /*0eb0*/  ISETP.NE.AND.EX P0, PT, RZ, UR5, PT, P0 ;  /* 0x00000005ff007c0c */ /* 0x000fda000bf05300 */
[----:B------:R-:W-:Y:S05]  /*0ec0*/  @!P0 BRA `(.L_x_11) ;  /* 0x00000000001c8947 */ /* 0x000fea0003800000 */
[----:B------:R-:W0:Y:S02]  /*0ed0*/  LDC.64 R4, c[0x0][0x598] ;  /* 0x00016600ff047b82 */ /* 0x000e240000000a00 */
[----:B0-----:R-:W2:Y:S02]  /*0ee0*/  LDG.E.64 R4, desc[UR36][R4.64] ;  /* 0x0000002404047981 */ /* 0x001ea4000c1e1b00 */
[----:B--2---:R-:W-:-:S04]  /*0ef0*/  ISETP.NE.U32.AND P0, PT, R4, RZ, PT ;  /* 0x000000ff0400720c */ /* 0x004fc80003f05070 */
[----:B------:R-:W-:-:S13]  /*0f00*/  ISETP.NE.AND.EX P0, PT, R5, RZ, PT, P0 ;  /* 0x000000ff0500720c */ /* 0x000fda0003f05300 */
[----:B------:R-:W-:Y:S05]  /*0f10*/  @!P0 BRA `(.L_x_11) ;  /* 0x0000000000088947 */ /* 0x000fea0003800000 */
[----:B------:R0:W5:Y:S01]  /*0f20*/  LD.E R104, desc[UR36][R4.64] ;  /* 0x0000002404687980 */ /* 0x000162000c101900 */
[----:B------:R-:W-:Y:S05]  /*0f30*/  BRA `(.L_x_12) ;  /* 0x0000000000247947 */ /* 0x000fea0003800000 */
.L_x_11:
[----:B------:R-:W-:Y:S02]  /*0f40*/  ULDC.64 UR4, c[0x0][0x588] ;  /* 0x0001620000047ab9 */ /* 0x000fe40000000a00 */
[----:B------:R-:W-:-:S04]  /*0f50*/  ISETP.NE.U32.AND P0, PT, RZ, UR4, PT ;  /* 0x00000004ff007c0c */ /* 0x000fc8000bf05070 */
[----:B------:R-:W-:-:S13]  /*0f60*/  ISETP.NE.AND.EX P0, PT, RZ, UR5, PT, P0 ;  /* 0x00000005ff007c0c */ /* 0x000fda000bf05300 */
[----:B------:R-:W-:Y:S05]  /*0f70*/  @!P0 BRA `(.L_x_13) ;  /* 0x00000000000c8947 */ /* 0x000fea0003800000 */
[----:B------:R-:W0:Y:S02]  /*0f80*/  LDC.64 R4, c[0x0][0x588] ;  /* 0x00016200ff047b82 */ /* 0x000e240000000a00 */
[----:B0-----:R1:W5:Y:S01]  /*0f90*/  LDG.E R104, desc[UR36][R4.64] ;  /* 0x0000002404687981 */ /* 0x001362000c1e1900 */
[----:B------:R-:W-:Y:S05]  /*0fa0*/  BRA `(.L_x_12) ;  /* 0x0000000000087947 */ /* 0x000fea0003800000 */
.L_x_13:
[----:B------:R-:W-:Y:S02]  /*0fb0*/  ULDC UR4, c[0x0][0x580] ;  /* 0x0001600000047ab9 */ /* 0x000fe40000000800 */
[----:B------:R-:W-:-:S07]  /*0fc0*/  IMAD.U32 R104, RZ, RZ, UR4 ;  /* 0x00000004ff687e24 */ /* 0x000fce000f8e00ff */
.L_x_12:
[----:B------:R-:W-:Y:S02]  /*0fd0*/  ULDC.64 UR4, c[0x0][0x5a0] ;  /* 0x0001680000047ab9 */ /* 0x000fe40000000a00 */
[----:B------:R-:W-:-:S04]  /*0fe0*/  ISETP.NE.U32.AND P0, PT, RZ, UR4, PT ;  /* 0x00000004ff007c0c */ /* 0x000fc8000bf05070 */
[----:B------:R-:W-:-:S13]  /*0ff0*/  ISETP.NE.AND.EX P0, PT, RZ, UR5, PT, P0 ;  /* 0x00000005ff007c0c */ /* 0x000fda000bf05300 */
[----:B------:R-:W-:Y:S05]  /*1000*/  @!P0 BRA `(.L_x_14) ;  /* 0x00000000001c8947 */ /* 0x000fea0003800000 */
[----:B01----:R-:W0:Y:S02]  /*1010*/  LDC.64 R4, c[0x0][0x5a0] ;  /* 0x00016800ff047b82 */ /* 0x003e240000000a00 */
[----:B0-----:R-:W2:Y:S02]  /*1020*/  LDG.E.64 R4, desc[UR36][R4.64] ;  /* 0x0000002404047981 */ /* 0x001ea4000c1e1b00 */
[----:B--2---:R-:W-:-:S04]  /*1030*/  ISETP.NE.U32.AND P0, PT, R4, RZ, PT ;  /* 0x000000ff0400720c */ /* 0x004fc80003f05070 */
[----:B------:R-:W-:-:S13]  /*1040*/  ISETP.NE.AND.EX P0, PT, R5, RZ, PT, P0 ;  /* 0x000000ff0500720c */ /* 0x000fda0003f05300 */
[----:B------:R-:W-:Y:S05]  /*1050*/  @!P0 BRA `(.L_x_14) ;  /* 0x0000000000088947 */ /* 0x000fea0003800000 */
[----:B------:R0:W5:Y:S01]  /*1060*/  LD.E R106, desc[UR36][R4.64] ;  /* 0x00000024046a7980 */ /* 0x000162000c101900 */
[----:B------:R-:W-:Y:S05]  /*1070*/  BRA `(.L_x_15) ;  /* 0x0000000000247947 */ /* 0x000fea0003800000 */
.L_x_14:
[----:B------:R-:W-:Y:S02]  /*1080*/  ULDC.64 UR4, c[0x0][0x590] ;  /* 0x0001640000047ab9 */ /* 0x000fe40000000a00 */
[----:B------:R-:W-:-:S04]  /*1090*/  ISETP.NE.U32.AND P0, PT, RZ, UR4, PT ;  /* 0x00000004ff007c0c */ /* 0x000fc8000bf05070 */
[----:B------:R-:W-:-:S13]  /*10a0*/  ISETP.NE.AND.EX P0, PT, RZ, UR5, PT, P0 ;  /* 0x00000005ff007c0c */ /* 0x000fda000bf05300 */
[----:B------:R-:W-:Y:S05]  /*10b0*/  @!P0 BRA `(.L_x_16) ;  /* 0x00000000000c8947 */ /* 0x000fea0003800000 */
[----:B01----:R-:W0:Y:S02]  /*10c0*/  LDC.64 R4, c[0x0][0x590] ;  /* 0x00016400ff047b82 */ /* 0x003e240000000a00 */
[----:B0-----:R1:W5:Y:S01]  /*10d0*/  LDG.E R106, desc[UR36][R4.64] ;  /* 0x00000024046a7981 */ /* 0x001362000c1e1900 */
[----:B------:R-:W-:Y:S05]  /*10e0*/  BRA `(.L_x_15) ;  /* 0x0000000000087947 */ /* 0x000fea0003800000 */
.L_x_16:
[----:B------:R-:W-:Y:S02]  /*10f0*/  ULDC UR4, c[0x0][0x584] ;  /* 0x0001610000047ab9 */ /* 0x000fe40000000800 */
[----:B------:R-:W-:-:S07]  /*1100*/  IMAD.U32 R106, RZ, RZ, UR4 ;  /* 0x00000004ff6a7e24 */ /* 0x000fce000f8e00ff */
.L_x_15:
[----:B------:R-:W-:-:S13]  /*1110*/  LOP3.LUT P0, RZ, R0, 0xff, RZ, 0xc0, !PT ;  /* 0x000000ff00ff7812 */ /* 0x000fda000780c0ff */
[----:B------:R-:W-:Y:S05]  /*1120*/  @!P0 EXIT ;  /* 0x000000000000894d */ /* 0x000fea0003800000 */
[----:B------:R-:W-:Y:S01]  /*1130*/  ULDC UR4, c[0x0][0x28c] ;  /* 0x0000a30000047ab9 */ /* 0x000fe20000000800 */
[----:B------:R-:W-:Y:S01]  /*1140*/  LOP3.LUT R118, R19, 0x1, RZ, 0xfc, !PT ;  /* 0x0000000113767812 */ /* 0x000fe200078efcff */
[----:B------:R-:W-:Y:S01]  /*1150*/  UIADD3 UR4, UR4, 0x7f, URZ ;  /* 0x0000007f04047890 */ /* 0x000fe2000fffe03f */
[----:B------:R-:W-:Y:S01]  /*1160*/  UMOV UR38, URZ ;  /* 0x0000003f00267c82 */ /* 0x000fe20008000000 */
[----:B------:R-:W-:Y:S02]  /*1170*/  UMOV UR39, URZ ;  /* 0x0000003f00277c82 */ /* 0x000fe40008000000 */
[----:B------:R-:W-:-:S04]  /*1180*/  USHF.R.S32.HI UR5, URZ, 0x1f, UR4 ;  /* 0x0000001f3f057899 */ /* 0x000fc80008011404 */
[----:B------:R-:W-:-:S04]  /*1190*/  ULEA.HI UR5, UR5, UR4, URZ, 0x7 ;  /* 0x0000000405057291 */ /* 0x000fc8000f8f383f */
[----:B------:R-:W-:-:S12]  /*11a0*/  USHF.R.S32.HI UR40, URZ, 0x7, UR5 ;  /* 0x000000073f287899 */ /* 0x000fd80008011405 */
.L_x_192:
[----:B------:R-:W-:Y:S01]  /*11b0*/  LOP3.LUT R0, R18, 0x80, RZ, 0xc0, !PT ;  /* 0x0000008012007812 */ /* 0x000fe200078ec0ff */
[----:B------:R-:W2:Y:S01]  /*11c0*/  S2UR UR7, SR_CgaCtaId ;  /* 0x00000000000779c3 */ /* 0x000ea20000008800 */
[----:B------:R-:W-:Y:S02]  /*11d0*/  UMOV UR6, 0x400 ;  /* 0x0000040000067882 */ /* 0x000fe40000000000 */
[----:B------:R-:W-:-:S06]  /*11e0*/  SHF.R.U32.HI R0, RZ, 0x7, R0 ;  /* 0x00000007ff007819 */ /* 0x000fcc0000011600 */
[----:B---3--:R-:W3:Y:S01]  /*11f0*/  SHFL.IDX PT, R0, R0, RZ, 0x1f ;  /* 0x00001fff00007589 */ /* 0x008ee200000e0000 */
[----:B--2---:R-:W-:Y:S01]  /*1200*/  ULEA UR6, UR7, UR6, 0x18 ;  /* 0x0000000607067291 */ /* 0x004fe2000f8ec03f */
[----:B---3--:R-:W-:-:S13]  /*1210*/  R2UR UR4, R0 ;  /* 0x00000000000472ca */ /* 0x008fda00000e0000 */
[----:B------:R-:W-:-:S04]  /*1220*/  ULEA.HI UR5, UR4, UR4, URZ, 0x1 ;  /* 0x0000000404057291 */ /* 0x000fc8000f8f083f */
[----:B------:R-:W-:-:S04]  /*1230*/  ULOP3.LUT UR5, UR5, 0x7fffe, URZ, 0xc0, !UPT ;  /* 0x0007fffe05057892 */ /* 0x000fc8000f8ec03f */
[----:B------:R-:W-:-:S03]  /*1240*/  UIADD3 UR5, UR4, -UR5, URZ ;  /* 0x8000000504057290 */ /* 0x000fc6000fffe03f */
[----:B------:R-:W-:Y:S01]  /*1250*/  ULDC UR4, c[0x0][0x28c] ;  /* 0x0000a30000047ab9 */ /* 0x000fe20000000800 */
[----:B------:R-:W-:Y:S01]  /*1260*/  ULEA UR5, UR5, UR6, 0xd ;  /* 0x0000000605057291 */ /* 0x000fe2000f8e683f */
[----:B------:R-:W-:-:S03]  /*1270*/  ISETP.LT.AND P0, PT, RZ, UR4, PT ;  /* 0x00000004ff007c0c */ /* 0x000fc6000bf01270 */
[----:B------:R-:W-:-:S04]  /*1280*/  UIADD3 UR5, UR5, 0x100, URZ ;  /* 0x0000010005057890 */ /* 0x000fc8000fffe03f */
[----:B------:R-:W-:-:S04]  /*1290*/  USHF.R.U32.HI UR5, URZ, 0x4, UR5 ;  /* 0x000000043f057899 */ /* 0x000fc80008011605 */
[----:B------:R-:W-:Y:S02]  /*12a0*/  ULOP3.LUT UR41, UR5, 0x3fff, URZ, 0xc0, !UPT ;  /* 0x00003fff05297892 */ /* 0x000fe4000f8ec03f */
[----:B01--45:R-:W-:Y:S10]  /*12b0*/  @P0 BRA `(.L_x_17) ;  /* 0x0000000000400947 */ /* 0x033ff40003800000 */
[----:B------:R-:W-:Y:S01]  /*12c0*/  MOV R0, 0x0 ;  /* 0x0000000000007802 */ /* 0x000fe20000000f00 */
[----:B------:R-:W-:Y:S01]  /*12d0*/  ULDC.64 UR4, c[0x4][0x68] ;  /* 0x01001a0000047ab9 */ /* 0x000fe20000000a00 */
[----:B------:R-:W-:Y:S01]  /*12e0*/  ULDC.64 UR6, c[0x4][0x8] ;  /* 0x0100020000067ab9 */ /* 0x000fe20000000a00 */
[----:B01----:R-:W-:Y:S01]  /*12f0*/  IMAD.U32 R4, RZ, RZ, UR4 ;  /* 0x00000004ff047e24 */ /* 0x003fe2000f8e00ff */
[----:B------:R0:W1:Y:S01]  /*1300*/  LDC.64 R14, c[0x4][R0] ;  /* 0x01000000000e7b82 */ /* 0x0000620000000a00 */
[----:B------:R-:W-:Y:S01]  /*1310*/  IMAD.U32 R5, RZ, RZ, UR5 ;  /* 0x00000005ff057e24 */ /* 0x000fe2000f8e00ff */
[----:B------:R-:W-:Y:S01]  /*1320*/  ULDC.64 UR4, c[0x4][0x70] ;  /* 0x01001c0000047ab9 */ /* 0x000fe20000000a00 */
[----:B------:R-:W-:Y:S02]  /*1330*/  IMAD.U32 R10, RZ, RZ, UR6 ;  /* 0x00000006ff0a7e24 */ /* 0x000fe4000f8e00ff */
[----:B------:R-:W-:Y:S02]  /*1340*/  IMAD.U32 R6, RZ, RZ, UR4 ;  /* 0x00000004ff067e24 */ /* 0x000fe4000f8e00ff */
[----:B------:R-:W-:-:S02]  /*1350*/  IMAD.U32 R7, RZ, RZ, UR5 ;  /* 0x00000005ff077e24 */ /* 0x000fc4000f8e00ff */
[----:B------:R-:W-:Y:S02]  /*1360*/  IMAD.U32 R11, RZ, RZ, UR7 ;  /* 0x00000007ff0b7e24 */ /* 0x000fe4000f8e00ff */
[----:B------:R-:W-:Y:S02]  /*1370*/  IMAD.MOV.U32 R8, RZ, RZ, 0x1e1 ;  /* 0x000001e1ff087424 */ /* 0x000fe400078e00ff */
[----:B------:R-:W-:Y:S02]  /*1380*/  IMAD.MOV.U32 R12, RZ, RZ, 0x1 ;  /* 0x00000001ff0c7424 */ /* 0x000fe400078e00ff */
[----:B0-----:R-:W-:-:S07]  /*1390*/  IMAD.MOV.U32 R13, RZ, RZ, RZ ;  /* 0x000000ffff0d7224 */ /* 0x001fce00078e00ff */
[----:B------:R-:W-:-:S07]  /*13a0*/  LEPC R20, `(.L_x_17) ;  /* 0x000000001014794e */ /* 0x000fce0000000000 */
[----:B-1---5:R-:W-:Y:S05]  /*13b0*/  CALL.ABS.NOINC R14 ;  /* 0x000000000e007343 */ /* 0x022fea0003c00000 */
.L_x_17:
[----:B------:R-:W-:-:S13]  /*13c0*/  ISETP.NE.AND P0, PT, R118, 0x3, PT ;  /* 0x000000037600780c */ /* 0x000fda0003f05270 */
[----:B------:R-:W-:Y:S05]  /*13d0*/  @!P0 BRA `(.L_x_18) ;  /* 0x0000000000048947 */ /* 0x000fea0003800000 */
[----:B------:R-:W-:Y:S01]  /*13e0*/  BPT.TRAP 0x1 ;  /* 0x000000040000795c */ /* 0x000fe20000300000 */
.L_x_18:
[----:B------:R-:W2:Y:S01]  /*13f0*/  S2UR UR5, SR_CgaCtaId ;  /* 0x00000000000579c3 */ /* 0x000ea20000008800 */
[----:B------:R-:W-:Y:S01]  /*1400*/  UMOV UR4, 0x400 ;  /* 0x0000040000047882 */ /* 0x000fe20000000000 */
[----:B------:R-:W-:Y:S02]  /*1410*/  IMAD.U32 R0, RZ, RZ, UR38 ;  /* 0x00000026ff007e24 */ /* 0x000fe4000f8e00ff */
[----:B------:R-:W-:-:S03]  /*1420*/  IMAD.U32 R3, RZ, RZ, UR39 ;  /* 0x00000027ff037e24 */ /* 0x000fc6000f8e00ff */
[----:B------:R-:W-:Y:S01]  /*1430*/  SHF.L.U32 R0, R0, 0x1f, RZ ;  /* 0x0000001f00007819 */ /* 0x000fe200000006ff */
[----:B--2---:R-:W-:-:S06]  /*1440*/  ULEA UR4, UR5, UR4, 0x18 ;  /* 0x0000000405047291 */ /* 0x004fcc000f8ec03f */
[----:B------:R-:W-:-:S04]  /*1450*/  IMAD.U32 R6, RZ, RZ, UR4 ;  /* 0x00000004ff067e24 */ /* 0x000fc8000f8e00ff */
[----:B------:R-:W-:-:S04]  /*1460*/  IMAD R3, R3, 0x8, R6 ;  /* 0x0000000803037824 */ /* 0x000fc800078e0206 */
[----:B------:R2:W3:Y:S01]  /*1470*/  SYNCS.PHASECHK.TRANS64.TRYWAIT P1, [R3+URZ], R0 ;  /* 0x00000000030075a7 */ /* 0x0004e2000802017f */
[----:B------:R-:W-:Y:S05]  /*1480*/  @!P0 BRA `(.L_x_19) ;  /* 0x0000000000048947 */ /* 0x000fea0003800000 */
[----:B------:R-:W-:Y:S01]  /*1490*/  BPT.TRAP 0x1 ;  /* 0x000000040000795c */ /* 0x000fe20000300000 */
.L_x_19:
[----:B---3--:R-:W-:Y:S05]  /*14a0*/  @P1 BRA `(.L_x_20) ;  /* 0x0000000000081947 */ /* 0x008fea0003800000 */
[----:B------:R-:W3:Y:S02]  /*14b0*/  SYNCS.PHASECHK.TRANS64.TRYWAIT P1, [R3+URZ], R0 ;  /* 0x00000000030075a7 */ /* 0x000ee4000802017f */
[----:B---3--:R-:W-:Y:S05]  /*14c0*/  @!P1 BRA `(.L_x_21) ;  /* 0x000000b0001c9947 */ /* 0x008fea0003800000 */
.L_x_20:
[----:B------:R-:W-:-:S04]  /*14d0*/  UISETP.LT.AND UP0, UPT, UR40, 0x1, UPT ;  /* 0x000000012800788c */ /* 0x000fc8000bf01270 */
[----:B------:R-:W-:-:S06]  /*14e0*/  USEL UR4, UR40, 0x1, UP0 ;  /* 0x0000000128047887 */ /* 0x000fcc0008000000 */
[----:B--23--:R-:W-:Y:S01]  /*14f0*/  IMAD.U32 R0, RZ, RZ, UR4 ;  /* 0x00000004ff007e24 */ /* 0x00cfe2000f8e00ff */
[----:B------:R-:W-:Y:S05]  /*1500*/  WARPSYNC.ALL ;  /* 0x0000000000007948 */ /* 0x000fea0003800000 */
[----:B------:R-:W-:-:S04]  /*1510*/  IADD3 R0, -R0, UR40, RZ ;  /* 0x0000002800007c10 */ /* 0x000fc8000fffe1ff */
[----:B------:R-:W-:Y:S02]  /*1520*/  ISETP.GE.AND P1, PT, R0, 0x1, PT ;  /* 0x000000010000780c */ /* 0x000fe40003f26270 */
[----:B------:R-:W-:Y:S01]  /*1530*/  R2UR UR4, R6 ;  /* 0x00000000060472ca */ /* 0x000fe200000e0000 */
[----:B------:R-:W-:Y:S01]  /*1540*/  WARPGROUP.ARRIVE ;  /* 0x00000000000079c5 */ /* 0x000fe20000000000 */
[----:B------:R-:W-:Y:S01]  /*1550*/  UMOV UR9, 0x40000040 ;  /* 0x4000004000097882 */ /* 0x000fe20000000000 */
[----:B------:R-:W-:Y:S01]  /*1560*/  UMOV UR11, 0x40000040 ;  /* 0x40000040000b7882 */ /* 0x000fe20000000000 */
[----:B------:R-:W-:Y:S01]  /*1570*/  UMOV UR13, UR9 ;  /* 0x00000009000d7c82 */ /* 0x000fe20008000000 */
[----:B------:R-:W-:Y:S01]  /*1580*/  UMOV UR15, 0x40000040 ;  /* 0x40000040000f7882 */ /* 0x000fe20000000000 */
[----:B------:R-:W-:Y:S01]  /*1590*/  UMOV UR17, UR9 ;  /* 0x0000000900117c82 */ /* 0x000fe20008000000 */
[----:B------:R-:W-:Y:S01]  /*15a0*/  UMOV UR19, 0x40000040 ;  /* 0x4000004000137882 */ /* 0x000fe20000000000 */
[----:B------:R-:W-:Y:S01]  /*15b0*/  UMOV UR21, UR9 ;  /* 0x0000000900157c82 */ /* 0x000fe20008000000 */
[----:B------:R-:W-:Y:S01]  /*15c0*/  UMOV UR23, 0x40000040 ;  /* 0x4000004000177882 */ /* 0x000fe20000000000 */
[----:B------:R-:W-:Y:S01]  /*15d0*/  UMOV UR25, UR9 ;  /* 0x0000000900197c82 */ /* 0x000fe20008000000 */
[----:B------:R-:W-:Y:S01]  /*15e0*/  UMOV UR27, 0x40000040 ;  /* 0x40000040001b7882 */ /* 0x000fe20000000000 */
[----:B------:R-:W-:Y:S01]  /*15f0*/  UMOV UR31, 0x40000040 ;  /* 0x40000040001f7882 */ /* 0x000fe20000000000 */
[----:B------:R-:W-:-:S04]  /*1600*/  UIADD3 UR4, UR4, 0x20100, URZ ;  /* 0x0002010004047890 */ /* 0x000fc8000fffe03f */
[----:B------:R-:W-:Y:S02]  /*1610*/  USHF.R.U32.HI UR5, URZ, 0x4, UR4 ;  /* 0x000000043f057899 */ /* 0x000fe40008011604 */
[----:B------:R-:W-:Y:S02]  /*1620*/  ULOP3.LUT UR4, UR41, 0x10000, URZ, 0xfc, !UPT ;  /* 0x0001000029047892 */ /* 0x000fe4000f8efc3f */
[----:B------:R-:W-:Y:S02]  /*1630*/  ULOP3.LUT UR5, UR5, 0x3fff, URZ, 0xc0, !UPT ;  /* 0x00003fff05057892 */ /* 0x000fe4000f8ec03f */
[----:B------:R-:W-:Y:S02]  /*1640*/  ULEA UR8, UR39, UR4, 0xc ;  /* 0x0000000427087291 */ /* 0x000fe4000f8e603f */
[----:B------:R-:W-:Y:S02]  /*1650*/  ULOP3.LUT UR5, UR5, 0x10000, URZ, 0xfc, !UPT ;  /* 0x0001000005057892 */ /* 0x000fe4000f8efc3f */
[----:B------:R-:W-:-:S02]  /*1660*/  UIADD3 UR7, UR8, 0x400, URZ ;  /* 0x0000040008077890 */ /* 0x000fc4000fffe03f */
[----:B------:R-:W-:Y:S01]  /*1670*/  UIMAD UR6, UR39, 0x500, UR5 ;  /* 0x00000500270678a4 */ /* 0x000fe2000f8e0205 */
[----:B------:R-:W-:Y:S01]  /*1680*/  UMOV UR12, UR8 ;  /* 0x00000008000c7c82 */ /* 0x000fe20008000000 */
[----:B------:R-:W-:Y:S02]  /*1690*/  UMOV UR16, UR8 ;  /* 0x0000000800107c82 */ /* 0x000fe40008000000 */
[----:B------:R-:W-:Y:S02]  /*16a0*/  UIADD3 UR14, UR6, 0x80, URZ ;  /* 0x00000080060e7890 */ /* 0x000fe4000fffe03f */
[----:B------:R-:W-:Y:S02]  /*16b0*/  UIADD3 UR18, UR6, 0x100, URZ ;  /* 0x0000010006127890 */ /* 0x000fe4000fffe03f */
[----:B------:R-:W-:Y:S01]  /*16c0*/  UMOV UR10, UR6 ;  /* 0x00000006000a7c82 */ /* 0x000fe20008000000 */
[----:B------:R-:W-:Y:S01]  /*16d0*/  UIADD3 UR22, UR6, 0x180, URZ ;  /* 0x0000018006167890 */ /* 0x000fe2000fffe03f */
[----:B------:R-:W-:Y:S01]  /*16e0*/  HGMMA.64x16x16.F32.BF16 R96, gdesc[UR8], RZ, !UPT, gsb0 ;  /* 0x00200000086079f0 */ /* 0x000fe2000c0018ff */
[----:B------:R-:W-:Y:S01]  /*16f0*/  UMOV UR20, UR8 ;  /* 0x0000000800147c82 */ /* 0x000fe20008000000 */
[----:B------:R-:W-:Y:S01]  /*1700*/  UIADD3 UR26, UR6, 0x200, URZ ;  /* 0x00000200061a7890 */ /* 0x000fe2000fffe03f */
[----:B------:R-:W-:Y:S01]  /*1710*/  UMOV UR24, UR8 ;  /* 0x0000000800187c82 */ /* 0x000fe20008000000 */
[----:B------:R-:W-:Y:S01]  /*1720*/  UIADD3 UR30, UR6, 0x202, URZ ;  /* 0x00000202061e7890 */ /* 0x000fe2000fffe03f */
[----:B------:R-:W-:-:S02]  /*1730*/  WARPGROUP.DEPBAR.LE gsb0, 0x0 ;  /* 0x00008000000079c5 */ /* 0x000fc40000010000 */
[----:B------:R-:W-:-:S06]  /*1740*/  WARPGROUP.ARRIVE ;  /* 0x00000000000079c5 */ /* 0x000fcc0000000000 */
[----:B------:R-:W-:Y:S03]  /*1750*/  HGMMA.64x16x16.F32.BF16 R80, gdesc[UR12], RZ, !UPT, gsb0 ;  /* 0x002000000c5079f0 */ /* 0x000fe6000c0018ff */
[----:B------:R-:W-:Y:S02]  /*1760*/  WARPGROUP.DEPBAR.LE gsb0, 0x0 ;  /* 0x00008000000079c5 */ /* 0x000fe40000010000 */
[----:B------:R-:W-:-:S06]  /*1770*/  WARPGROUP.ARRIVE ;  /* 0x00000000000079c5 */ /* 0x000fcc0000000000 */
[----:B------:R-:W-:Y:S03]  /*1780*/  HGMMA.64x16x16.F32.BF16 R64, gdesc[UR16], RZ, !UPT, gsb0 ;  /* 0x00200000104079f0 */ /* 0x000fe6000c0018ff */
[----:B------:R-:W-:Y:S02]  /*1790*/  WARPGROUP.DEPBAR.LE gsb0, 0x0 ;  /* 0x00008000000079c5 */ /* 0x000fe40000010000 */
[----:B------:R-:W-:-:S06]  /*17a0*/  WARPGROUP.ARRIVE ;  /* 0x00000000000079c5 */ /* 0x000fcc0000000000 */
[----:B------:R-:W-:Y:S03]  /*17b0*/  HGMMA.64x16x16.F32.BF16 R48, gdesc[UR20], RZ, !UPT, gsb0 ;  /* 0x00200000143079f0 */ /* 0x000fe6000c0018ff */
[----:B------:R-:W-:Y:S02]  /*17c0*/  WARPGROUP.DEPBAR.LE gsb0, 0x0 ;  /* 0x00008000000079c5 */ /* 0x000fe40000010000 */
[----:B------:R-:W-:-:S06]  /*17d0*/  WARPGROUP.ARRIVE ;  /* 0x00000000000079c5 */ /* 0x000fcc0000000000 */
[----:B------:R-:W-:Y:S01]  /*17e0*/  HGMMA.64x16x16.F32.BF16 R32, gdesc[UR24], RZ, !UPT, gsb0 ;  /* 0x00200000182079f0 */ /* 0x000fe2000c0018ff */
[----:B------:R-:W-:Y:S01]  /*17f0*/  UMOV UR24, UR7 ;  /* 0x0000000700187c82 */ /* 0x000fe20008000000 */
[----:B------:R-:W-:Y:S01]  /*1800*/  UMOV UR25, 0x40000040 ;  /* 0x4000004000197882 */ /* 0x000fe20000000000 */
[----:B------:R-:W-:Y:S01]  /*1810*/  UMOV UR20, UR24 ;  /* 0x0000001800147c82 */ /* 0x000fe20008000000 */
[----:B------:R-:W-:Y:S01]  /*1820*/  UMOV UR21, UR25 ;  /* 0x0000001900157c82 */ /* 0x000fe20008000000 */
[----:B------:R-:W-:Y:S01]  /*1830*/  UMOV UR16, UR24 ;  /* 0x0000001800107c82 */ /* 0x000fe20008000000 */
[----:B------:R-:W-:Y:S01]  /*1840*/  UMOV UR17, UR25 ;  /* 0x0000001900117c82 */ /* 0x000fe20008000000 */
[----:B------:R-:W-:Y:S01]  /*1850*/  UMOV UR12, UR24 ;  /* 0x00000018000c7c82 */ /* 0x000fe20008000000 */
[----:B------:R-:W-:Y:S01]  /*1860*/  UMOV UR13, UR25 ;  /* 0x00000019000d7c82 */ /* 0x000fe20008000000 */
[----:B------:R-:W-:Y:S01]  /*1870*/  UIADD3 UR7, UR8, 0x402, URZ ;  /* 0x0000040208077890 */ /* 0x000fe2000fffe03f */
[----:B------:R-:W-:-:S02]  /*1880*/  WARPGROUP.DEPBAR.LE gsb0, 0x0 ;  /* 0x00008000000079c5 */ /* 0x000fc40000010000 */
[----:B------:R-:W-:-:S06]  /*1890*/  WARPGROUP.ARRIVE ;  /* 0x00000000000079c5 */ /* 0x000fcc0000000000 */
[----:B------:R-:W-:Y:S01]  /*18a0*/  HGMMA.64x16x16.F32.BF16 R24, gdesc[UR24], RZ, !UPT, gsb0 ;  /* 0x00200000181879f0 */ /* 0x000fe2000c0018ff */
[----:B------:R-:W-:Y:S01]  /*18b0*/  UMOV UR26, UR10 ;  /* 0x0000000a001a7c82 */ /* 0x000fe20008000000 */
[----:B------:R-:W-:Y:S01]  /*18c0*/  UMOV UR27, UR11 ;  /* 0x0000000b001b7c82 */ /* 0x000fe20008000000 */
[----:B------:R-:W-:Y:S01]  /*18d0*/  UIADD3 UR10, UR6, 0x406, URZ ;  /* 0x00000406060a7890 */ /* 0x000fe2000fffe03f */
[----:B------:R-:W-:Y:S01]  /*18e0*/  UMOV UR11, 0x40000040 ;  /* 0x40000040000b7882 */ /* 0x000fe20000000000 */
[----:B------:R-:W-:Y:S02]  /*18f0*/  WARPGROUP.DEPBAR.LE gsb0, 0x0 ;  /* 0x00008000000079c5 */ /* 0x000fe40000010000 */
[----:B------:R-:W-:-:S06]  /*1900*/  WARPGROUP.ARRIVE ;  /* 0x00000000000079c5 */ /* 0x000fcc0000000000 */
[----:B------:R-:W-:Y:S01]  /*1910*/  HGMMA.64x16x16.F32.BF16 R40, gdesc[UR20], RZ, !UPT, gsb0 ;  /* 0x00200000142879f0 */ /* 0x000fe2000c0018ff */
        /* <DEDUP_REMOVED lines=10> */
[----:B------:R-:W-:Y:S02]  /*19c0*/  UIADD3 UR12, UR8, 0x2, URZ ;  /* 0x00000002080c7890 */ /* 0x000fe4000fffe03f */
[----:B------:R-:W-:Y:S01]  /*19d0*/  UIADD3 UR14, UR6, 0x2, URZ ;  /* 0x00000002060e7890 */ /* 0x000fe2000fffe03f */
[----:B------:R-:W-:Y:S01]  /*19e0*/  UMOV UR13, 0x40000040 ;  /* 0x40000040000d7882 */ /* 0x000fe20000000000 */
[----:B------:R-:W-:Y:S01]  /*19f0*/  UMOV UR15, 0x40000040 ;  /* 0x40000040000f7882 */ /* 0x000fe20000000000 */
[----:B------:R-:W-:Y:S02]  /*1a00*/  UMOV UR17, UR13 ;  /* 0x0000000d00117c82 */ /* 0x000fe40008000000 */
[----:B------:R-:W-:Y:S01]  /*1a10*/  UMOV UR16, UR12 ;  /* 0x0000000c00107c82 */ /* 0x000fe20008000000 */
[----:B------:R-:W-:Y:S01]  /*1a20*/  UMOV UR20, UR12 ;  /* 0x0000000c00147c82 */ /* 0x000fe20008000000 */
[----:B------:R-:W-:Y:S01]  /*1a30*/  UMOV UR21, UR13 ;  /* 0x0000000d00157c82 */ /* 0x000fe20008000000 */
[----:B------:R-:W-:Y:S01]  /*1a40*/  UMOV UR28, UR12 ;  /* 0x0000000c001c7c82 */ /* 0x000fe20008000000 */
[----:B------:R-:W-:Y:S01]  /*1a50*/  UMOV UR29, UR13 ;  /* 0x0000000d001d7c82 */ /* 0x000fe20008000000 */
[----:B------:R-:W-:-:S02]  /*1a60*/  WARPGROUP.DEPBAR.LE gsb0, 0x0 ;  /* 0x00008000000079c5 */ /* 0x000fc40000010000 */
[----:B------:R-:W-:-:S06]  /*1a70*/  WARPGROUP.ARRIVE ;  /* 0x00000000000079c5 */ /* 0x000fcc0000000000 */
[----:B------:R-:W-:Y:S01]  /*1a80*/  HGMMA.64x16x16.F32.BF16 R88, gdesc[UR24], RZ, !UPT, gsb0 ;  /* 0x00200000185879f0 */ /* 0x000fe2000c0018ff */
[----:B------:R-:W-:Y:S01]  /*1a90*/  UIADD3 UR26, UR6, 0x182, URZ ;  /* 0x00000182061a7890 */ /* 0x000fe2000fffe03f */
[----:B------:R-:W-:Y:S01]  /*1aa0*/  UMOV UR24, UR12 ;  /* 0x0000000c00187c82 */ /* 0x000fe20008000000 */
[----:B------:R-:W-:Y:S01]  /*1ab0*/  UMOV UR25, UR13 ;  /* 0x0000000d00197c82 */ /* 0x000fe20008000000 */
[----:B------:R-:W-:Y:S01]  /*1ac0*/  UMOV UR27, 0x40000040 ;  /* 0x40000040001b7882 */ /* 0x000fe20000000000 */
[----:B------:R-:W-:Y:S02]  /*1ad0*/  WARPGROUP.DEPBAR.LE gsb0, 0x0 ;  /* 0x00008000000079c5 */ /* 0x000fe40000010000 */
[----:B------:R-:W-:-:S06]  /*1ae0*/  WARPGROUP.ARRIVE ;  /* 0x00000000000079c5 */ /* 0x000fcc0000000000 */
[----:B------:R-:W-:Y:S03]  /*1af0*/  HGMMA.64x16x16.F32.BF16 R96, gdesc[UR12], R96, gsb0 ;  /* 0x002000000c6079f0 */ /* 0x000fe60008001860 */
        /* <DEDUP_REMOVED lines=11> */
[----:B------:R-:W-:Y:S01]  /*1bb0*/  HGMMA.64x16x16.F32.BF16 R32, gdesc[UR28], R32, gsb0 ;  /* 0x002000001c2079f0 */ /* 0x000fe20008001820 */
        /* <DEDUP_REMOVED lines=13> */
[----:B------:R-:W-:Y:S01]  /*1c90*/  HGMMA.64x16x16.F32.BF16 R24, gdesc[UR28], R24, gsb0 ;  /* 0x002000001c1879f0 */ /* 0x000fe20008001818 */
[----:B------:R-:W-:Y:S01]  /*1ca0*/  UIADD3 UR30, UR6, 0x204, URZ ;  /* 0x00000204061e7890 */ /* 0x000fe2000fffe03f */
[----:B------:R-:W-:Y:S01]  /*1cb0*/  UMOV UR31, 0x40000040 ;  /* 0x40000040001f7882 */ /* 0x000fe20000000000 */
[----:B------:R-:W-:Y:S02]  /*1cc0*/  WARPGROUP.DEPBAR.LE gsb0, 0x0 ;  /* 0x00008000000079c5 */ /* 0x000fe40000010000 */
        /* <DEDUP_REMOVED lines=27> */
[----:B------:R-:W-:Y:S01]  /*1e80*/  UMOV UR28, UR12 ;  /* 0x0000000c001c7c82 */ /* 0x000fe20008000000 */
[----:B------:R-:W-:Y:S01]  /*1e90*/  UMOV UR29, UR13 ;  /* 0x0000000d001d7c82 */ /* 0x000fe20008000000 */
[----:B------:R-:W-:-:S02]  /*1ea0*/  WARPGROUP.DEPBAR.LE gsb0, 0x0 ;  /* 0x00008000000079c5 */ /* 0x000fc40000010000 */
        /* <DEDUP_REMOVED lines=297> */
[----:B------:R-:W-:Y:S01]  /*3140*/  UIADD3 UR6, UR8, 0xc06, URZ ;  /* 0x00000c0608067890 */ /* 0x000fe2000fffe03f */
[----:B------:R-:W-:-:S02]  /*3150*/  UMOV UR9, UR13 ;  /* 0x0000000d00097c82 */ /* 0x000fc40008000000 */
[----:B------:R-:W-:Y:S01]  /*3160*/  UMOV UR8, UR12 ;  /* 0x0000000c00087c82 */ /* 0x000fe20008000000 */
[----:B------:R-:W-:Y:S01]  /*3170*/  UMOV UR24, UR12 ;  /* 0x0000000c00187c82 */ /* 0x000fe20008000000 */
[----:B------:R-:W-:Y:S01]  /*3180*/  UMOV UR25, UR13 ;  /* 0x0000000d00197c82 */ /* 0x000fe20008000000 */
        /* <DEDUP_REMOVED lines=41> */
[----:B------:R-:W-:Y:S05]  /*3420*/  @!P1 BRA `(.L_x_22) ;  /* 0x0000002000509947 */ /* 0x000fea0003800000 */
[----:B------:R-:W-:Y:S02]  /*3430*/  UIADD3 UR6, UR39, 0x1, URZ ;  /* 0x0000000127067890 */ /* 0x000fe4000fffe03f */
[----:B------:R-:W-:Y:S02]  /*3440*/  IMAD.U32 R3, RZ, RZ, UR39 ;  /* 0x00000027ff037e24 */ /* 0x000fe4000f8e00ff */
[----:B------:R-:W-:-:S04]  /*3450*/  UISETP.NE.AND UP0, UPT, UR6, 0x2, UPT ;  /* 0x000000020600788c */ /* 0x000fc8000bf05270 */
[----:B------:R-:W-:Y:S02]  /*3460*/  USEL UR7, URZ, 0x1, UP0 ;  /* 0x000000013f077887 */ /* 0x000fe40008000000 */
[----:B------:R-:W-:Y:S02]  /*3470*/  USEL UR6, UR6, URZ, UP0 ;  /* 0x0000003f06067287 */ /* 0x000fe40008000000 */
[----:B------:R-:W-:-:S06]  /*3480*/  ULOP3.LUT UR7, UR38, UR7, URZ, 0x3c, !UPT ;  /* 0x0000000726077292 */ /* 0x000fcc000f8e3c3f */
[----:B------:R-:W-:-:S07]  /*3490*/  IMAD.U32 R7, RZ, RZ, UR7 ;  /* 0x00000007ff077e24 */ /* 0x000fce000f8e00ff */
.L_x_29:
[----:B------:R-:W-:Y:S05]  /*34a0*/  @!P0 BRA `(.L_x_23) ;  /* 0x0000000000048947 */ /* 0x000fea0003800000 */
[----:B------:R-:W-:Y:S01]  /*34b0*/  BPT.TRAP 0x1 ;  /* 0x000000040000795c */ /* 0x000fe20000300000 */
.L_x_23:
[----:B------:R-:W2:Y:S01]  /*34c0*/  S2UR UR8, SR_CgaCtaId ;  /* 0x00000000000879c3 */ /* 0x000ea20000008800 */
[----:B------:R-:W-:Y:S01]  /*34d0*/  UMOV UR7, 0x400 ;  /* 0x0000040000077882 */ /* 0x000fe20000000000 */
[----:B01----:R-:W-:Y:S01]  /*34e0*/  IMAD.U32 R5, RZ, RZ, UR6 ;  /* 0x00000006ff057e24 */ /* 0x003fe2000f8e00ff */
[----:B------:R-:W-:Y:S01]  /*34f0*/  SHF.L.U32 R4, R7, 0x1f, RZ ;  /* 0x0000001f07047819 */ /* 0x000fe200000006ff */
[----:B--2---:R-:W-:-:S06]  /*3500*/  ULEA UR7, UR8, UR7, 0x18 ;  /* 0x0000000708077291 */ /* 0x004fcc000f8ec03f */
[----:B------:R-:W-:-:S04]  /*3510*/  IMAD.U32 R6, RZ, RZ, UR7 ;  /* 0x00000007ff067e24 */ /* 0x000fc8000f8e00ff */
[----:B------:R-:W-:-:S04]  /*3520*/  IMAD R5, R5, 0x8, R6 ;  /* 0x0000000805057824 */ /* 0x000fc800078e0206 */
[----:B------:R0:W1:Y:S01]  /*3530*/  SYNCS.PHASECHK.TRANS64.TRYWAIT P1, [R5+URZ], R4 ;  /* 0x00000004050075a7 */ /* 0x000062000802017f */
[----:B------:R-:W-:Y:S05]  /*3540*/  @!P0 BRA `(.L_x_24) ;  /* 0x0000000000048947 */ /* 0x000fea0003800000 */
[----:B------:R-:W-:Y:S01]  /*3550*/  BPT.TRAP 0x1 ;  /* 0x000000040000795c */ /* 0x000fe20000300000 */
.L_x_24:
[----:B-1----:R-:W-:Y:S05]  /*3560*/  @P1 BRA `(.L_x_25) ;  /* 0x0000000000081947 */ /* 0x002fea0003800000 */
[----:B------:R-:W1:Y:S02]  /*3570*/  SYNCS.PHASECHK.TRANS64.TRYWAIT P1, [R5+URZ], R4 ;  /* 0x00000004050075a7 */ /* 0x000e64000802017f */
[----:B-1----:R-:W-:Y:S05]  /*3580*/  @!P1 BRA `(.L_x_26) ;  /* 0x0000009000009947 */ /* 0x002fea0003800000 */
.L_x_25:
[----:B------:R-:W-:Y:S01]  /*3590*/  ULEA UR8, UR6, UR4, 0xc ;  /* 0x0000000406087291 */ /* 0x000fe2000f8e603f */
[----:B------:R-:W-:Y:S01]  /*35a0*/  WARPGROUP.ARRIVE ;  /* 0x00000000000079c5 */ /* 0x000fe20000000000 */
[----:B------:R-:W-:Y:S01]  /*35b0*/  UIMAD UR10, UR6, 0x500, UR5 ;  /* 0x00000500060a78a4 */ /* 0x000fe2000f8e0205 */
[----:B------:R-:W-:Y:S01]  /*35c0*/  UMOV UR9, 0x40000040 ;  /* 0x4000004000097882 */ /* 0x000fe20000000000 */
[----:B------:R-:W-:Y:S02]  /*35d0*/  UMOV UR11, 0x40000040 ;  /* 0x40000040000b7882 */ /* 0x000fe40000000000 */
[----:B------:R-:W-:Y:S01]  /*35e0*/  UIADD3 UR14, UR10, 0x80, URZ ;  /* 0x000000800a0e7890 */ /* 0x000fe2000fffe03f */
[----:B------:R-:W-:Y:S01]  /*35f0*/  UMOV UR12, UR8 ;  /* 0x00000008000c7c82 */ /* 0x000fe20008000000 */
[----:B------:R-:W-:Y:S01]  /*3600*/  UMOV UR13, UR9 ;  /* 0x00000009000d7c82 */ /* 0x000fe20008000000 */
[----:B------:R-:W-:Y:S02]  /*3610*/  UMOV UR15, 0x40000040 ;  /* 0x40000040000f7882 */ /* 0x000fe40000000000 */
[----:B------:R-:W-:Y:S01]  /*3620*/  HGMMA.64x16x16.F32.BF16 R96, gdesc[UR8], R96, gsb0 ;  /* 0x00200000086079f0 */ /* 0x000fe20008001860 */
[----:B------:R-:W-:Y:S01]  /*3630*/  UIADD3 UR18, UR10, 0x100, URZ ;  /* 0x000001000a127890 */ /* 0x000fe2000fffe03f */
[----:B------:R-:W-:Y:S01]  /*3640*/  UMOV UR16, UR8 ;  /* 0x0000000800107c82 */ /* 0x000fe20008000000 */
[----:B------:R-:W-:Y:S01]  /*3650*/  UMOV UR17, UR9 ;  /* 0x0000000900117c82 */ /* 0x000fe20008000000 */
[----:B------:R-:W-:Y:S01]  /*3660*/  UMOV UR19, 0x40000040 ;  /* 0x4000004000137882 */ /* 0x000fe20000000000 */
        /* <DEDUP_REMOVED lines=8> */
[----:B------:R-:W-:-:S02]  /*36f0*/  UIADD3 UR7, UR8, 0x400, URZ ;  /* 0x0000040008077890 */ /* 0x000fc4000fffe03f */
[----:B------:R-:W-:Y:S01]  /*3700*/  UIADD3 UR30, UR10, 0x202, URZ ;  /* 0x000002020a1e7890 */ /* 0x000fe2000fffe03f */
        /* <DEDUP_REMOVED lines=25> */
[----:B------:R-:W-:Y:S01]  /*38a0*/  UMOV UR26, UR10 ;  /* 0x0000000a001a7c82 */ /* 0x000fe20008000000 */
[----:B------:R-:W-:Y:S01]  /*38b0*/  UMOV UR27, UR11 ;  /* 0x0000000b001b7c82 */ /* 0x000fe20008000000 */
        /* <DEDUP_REMOVED lines=26> */
[----:B------:R-:W-:Y:S01]  /*3a60*/  HGMMA.64x16x16.F32.BF16 R88, gdesc[UR24], R88, gsb0 ;  /* 0x00200000185879f0 */ /* 0x000fe20008001858 */
        /* <DEDUP_REMOVED lines=374> */
[----:B------:R-:W-:-:S03]  /*51d0*/  UIADD3 UR16, UR8, 0xc06, URZ ;  /* 0x00000c0608107890 */ /* 0x000fc6000fffe03f */
        /* <DEDUP_REMOVED lines=37> */
[----:B------:R-:W-:Y:S01]  /*5430*/  BPT.TRAP 0x1 ;  /* 0x000000040000795c */ /* 0x000fe20000300000 */
.L_x_27:
[----:B------:R-:W-:-:S13]  /*5440*/  ISETP.NE.AND P1, PT, R23, RZ, PT ;  /* 0x000000ff1700720c */ /* 0x000fda0003f25270 */
[----:B01----:R-:W-:-:S04]  /*5450*/  @P1 IMAD R4, R3, 0x8, R6 ;  /* 0x0000000803041824 */ /* 0x003fc800078e0206 */
[----:B------:R-:W-:-:S05]  /*5460*/  @P1 VIADD R5, R4, 0x10 ;  /* 0x0000001004051836 */ /* 0x000fca0000000000 */
[----:B------:R-:W-:-:S04]  /*5470*/  @P1 PRMT R5, R22, 0x654, R5 ;  /* 0x0000065416051816 */ /* 0x000fc80000000005 */
[----:B------:R0:W-:Y:S01]  /*5480*/  @P1 SYNCS.ARRIVE.TRANS64.RED.A1T0 RZ, [R5+URZ], RZ ;  /* 0x000000ff05ff19a7 */ /* 0x0001e2000810043f */
[----:B------:R-:W-:-:S13]  /*5490*/  ISETP.GT.U32.AND P1, PT, R19, 0x1, PT ;  /* 0x000000011300780c */ /* 0x000fda0003f24070 */
[----:B0-----:R-:W-:Y:S05]  /*54a0*/  @P1 BRA `(.L_x_28) ;  /* 0x0000000000041947 */ /* 0x001fea0003800000 */
[----:B------:R-:W-:Y:S01]  /*54b0*/  BPT.TRAP 0x1 ;  /* 0x000000040000795c */ /* 0x000fe20000300000 */
.L_x_28:
[----:B------:R-:W-:Y:S01]  /*54c0*/  UIADD3 UR6, UR6, 0x1, URZ ;  /* 0x0000000106067890 */ /* 0x000fe2000fffe03f */
[C---:B------:R-:W-:Y:S01]  /*54d0*/  ISETP.GT.AND P2, PT, R0.reuse, 0x1, PT ;  /* 0x000000010000780c */ /* 0x040fe20003f44270 */
[----:B------:R-:W-:Y:S02]  /*54e0*/  VIADD R3, R3, 0x1 ;  /* 0x0000000103037836 */ /* 0x000fe40000000000 */
[----:B------:R-:W-:Y:S01]  /*54f0*/  UISETP.NE.AND UP0, UPT, UR6, 0x2, UPT ;  /* 0x000000020600788c */ /* 0x000fe2000bf05270 */
[----:B------:R-:W-:Y:S02]  /*5500*/  VIADD R0, R0, 0xffffffff ;  /* 0xffffffff00007836 */ /* 0x000fe40000000000 */
[C---:B------:R-:W-:Y:S01]  /*5510*/  ISETP.NE.AND P1, PT, R3.reuse, 0x2, PT ;  /* 0x000000020300780c */ /* 0x040fe20003f25270 */
[----:B------:R-:W-:Y:S02]  /*5520*/  USEL UR7, URZ, 0x1, UP0 ;  /* 0x000000013f077887 */ /* 0x000fe40008000000 */
[----:B------:R-:W-:Y:S01]  /*5530*/  USEL UR6, UR6, URZ, UP0 ;  /* 0x0000003f06067287 */ /* 0x000fe20008000000 */
[----:B------:R-:W-:-:S03]  /*5540*/  SEL R3, R3, RZ, P1 ;  /* 0x000000ff03037207 */ /* 0x000fc60000800000 */
[----:B------:R-:W-:Y:S01]  /*5550*/  LOP3.LUT R7, R7, UR7, RZ, 0x3c, !PT ;  /* 0x0000000707077c12 */ /* 0x000fe2000f8e3cff */
[----:B------:R-:W-:Y:S07]  /*5560*/  @P2 BRA `(.L_x_29) ;  /* 0xffffffdc00cc2947 */ /* 0x000fee000383ffff */
.L_x_22:
[----:B------:R-:W2:Y:S02]  /*5570*/  LDC R0, c[0x0][0x28c] ;  /* 0x0000a300ff007b82 */ /* 0x000ea40000000800 */
[----:B--2---:R-:W-:-:S13]  /*5580*/  ISETP.GE.AND P1, PT, R0, 0x1, PT ;  /* 0x000000010000780c */ /* 0x004fda0003f26270 */
[----:B------:R-:W-:Y:S05]  /*5590*/  @!P1 BRA `(.L_x_30) ;  /* 0x0000000000409947 */ /* 0x000fea0003800000 */
[----:B------:R-:W-:Y:S05]  /*55a0*/  @!P0 BRA `(.L_x_31) ;  /* 0x0000000000048947 */ /* 0x000fea0003800000 */
[----:B------:R-:W-:Y:S01]  /*55b0*/  BPT.TRAP 0x1 ;  /* 0x000000040000795c */ /* 0x000fe20000300000 */
.L_x_31:
[----:B------:R-:W-:Y:S01]  /*55c0*/  ISETP.NE.AND P0, PT, R23, RZ, PT ;  /* 0x000000ff1700720c */ /* 0x000fe20003f05270 */
[----:B------:R-:W-:-:S12]  /*55d0*/  UISETP.LT.AND UP1, UPT, UR40, 0x1, UPT ;  /* 0x000000012800788c */ /* 0x000fd8000bf21270 */
[----:B------:R-:W-:-:S05]  /*55e0*/  VOTEU.ANY UP0, P0 ;  /* 0x00000000003f7886 */ /* 0x000fca0000000100 */
[----:B------:R-:W-:-:S04]  /*55f0*/  @UP0 USEL UR4, UR40, 0x1, UP1 ;  /* 0x0000000128040887 */ /* 0x000fc80008800000 */
[----:B------:R-:W-:-:S06]  /*5600*/  @UP0 UIADD3 UR4, UR39, UR40, -UR4 ;  /* 0x0000002827040290 */ /* 0x000fcc000fffe804 */
[----:B------:R-:W-:-:S04]  /*5610*/  IMAD.U32 R0, RZ, RZ, UR4 ;  /* 0x00000004ff007e24 */ /* 0x000fc8000f8e00ff */
[----:B------:R-:W-:-:S05]  /*5620*/  @P0 IMAD.SHL.U32 R0, R0, 0x8, RZ ;  /* 0x0000000800000824 */ /* 0x000fca00078e00ff */
[----:B------:R-:W-:-:S04]  /*5630*/  @P0 LOP3.LUT R0, R0, 0x8, RZ, 0xc0, !PT ;  /* 0x0000000800000812 */ /* 0x000fc800078ec0ff */
[----:B------:R-:W-:-:S04]  /*5640*/  @P0 IADD3 R3, R6, 0x10, R0 ;  /* 0x0000001006030810 */ /* 0x000fc80007ffe000 */
[----:B------:R-:W-:-:S04]  /*5650*/  @P0 PRMT R3, R22, 0x654, R3 ;  /* 0x0000065416030816 */ /* 0x000fc80000000003 */
[----:B------:R2:W-:Y:S01]  /*5660*/  @P0 SYNCS.ARRIVE.TRANS64.RED.A1T0 RZ, [R3+URZ], RZ ;  /* 0x000000ff03ff09a7 */ /* 0x0005e2000810043f */
[----:B------:R-:W-:-:S13]  /*5670*/  ISETP.GT.U32.AND P0, PT, R19, 0x1, PT ;  /* 0x000000011300780c */ /* 0x000fda0003f04070 */
[----:B--2---:R-:W-:Y:S05]  /*5680*/  @P0 BRA `(.L_x_30) ;  /* 0x0000000000040947 */ /* 0x004fea0003800000 */
[----:B------:R-:W-:Y:S01]  /*5690*/  BPT.TRAP 0x1 ;  /* 0x000000040000795c */ /* 0x000fe20000300000 */
.L_x_30:
[----:B------:R-:W2:Y:S01]  /*56a0*/  LDC R10, c[0x0][0x288] ;  /* 0x0000a200ff0a7b82 */ /* 0x000ea20000000800 */
[--C-:B------:R-:W-:Y:S01]  /*56b0*/  SHF.R.U32.HI R0, RZ, 0x7, R18.reuse ;  /* 0x00000007ff007819 */ /* 0x100fe20000011612 */
[----:B------:R-:W-:Y:S01]  /*56c0*/  UIADD3 UR39, UR40, UR39, URZ ;  /* 0x0000002728277290 */ /* 0x000fe2000fffe03f */
[----:B01----:R-:W-:Y:S01]  /*56d0*/  LOP3.LUT R4, R18, 0x60, RZ, 0xc0, !PT ;  /* 0x0000006012047812 */ /* 0x003fe200078ec0ff */
[----:B------:R-:W-:Y:S01]  /*56e0*/  IMAD R7, R108, 0x50, RZ ;  /* 0x000000506c077824 */ /* 0x000fe200078e02ff */
[----:B------:R-:W-:Y:S01]  /*56f0*/  LOP3.LUT R0, R0, 0x1, RZ, 0xc0, !PT ;  /* 0x0000000100007812 */ /* 0x000fe200078ec0ff */
[----:B------:R-:W-:Y:S01]  /*5700*/  USHF.R.U32.HI UR4, URZ, 0x1, UR39 ;  /* 0x000000013f047899 */ /* 0x000fe20008011627 */
[----:B------:R-:W-:Y:S01]  /*5710*/  SHF.R.U32.HI R3, RZ, 0x2, R18 ;  /* 0x00000002ff037819 */ /* 0x000fe20000011612 */
[----:B------:R-:W-:Y:S01]  /*5720*/  ULDC UR8, c[0x0][0x284] ;  /* 0x0000a10000087ab9 */ /* 0x000fe20000000800 */
[----:B------:R-:W-:Y:S01]  /*5730*/  SHF.R.U32.HI R6, RZ, 0x1, R4 ;  /* 0x00000001ff067819 */ /* 0x000fe20000011604 */
[----:B------:R-:W-:Y:S01]  /*5740*/  IMAD.SHL.U32 R4, R0, 0x40, RZ ;  /* 0x0000004000047824 */ /* 0x000fe200078e00ff */
[----:B------:R-:W-:Y:S01]  /*5750*/  LOP3.LUT R3, R3, 0x7, RZ, 0xc0, !PT ;  /* 0x0000000703037812 */ /* 0x000fe200078ec0ff */
[----:B------:R-:W-:Y:S01]  /*5760*/  ULOP3.LUT UR4, UR4, 0x1, URZ, 0xc0, !UPT ;  /* 0x0000000104047892 */ /* 0x000fe2000f8ec03f */
[----:B------:R-:W-:Y:S01]  /*5770*/  SHF.R.S32.HI R111, RZ, 0x1f, R105 ;  /* 0x0000001fff6f7819 */ /* 0x000fe20000011469 */
[----:B------:R-:W-:Y:S01]  /*5780*/  UISETP.GT.U32.AND UP1, UPT, UR39, 0x1, UPT ;  /* 0x000000012700788c */ /* 0x000fe2000bf24070 */
[--C-:B------:R-:W-:Y:S01]  /*5790*/  IADD3 R5, RZ, -R6, -R3.reuse ;  /* 0x80000006ff057210 */ /* 0x100fe20007ffe803 */
[----:B------:R-:W-:Y:S01]  /*57a0*/  UISETP.NE.U32.AND UP0, UPT, UR4, 0x1, UPT ;  /* 0x000000010400788c */ /* 0x000fe2000bf05070 */
[----:B------:R-:W-:Y:S01]  /*57b0*/  LOP3.LUT R119, R4, 0x40, R3, 0xe2, !PT ;  /* 0x0000004004777812 */ /* 0x000fe200078ee203 */
[----:B------:R-:W-:Y:S01]  /*57c0*/  ULDC.64 UR6, c[0x0][0x5d0] ;  /* 0x0001740000067ab9 */ /* 0x000fe20000000a00 */
[----:B------:R-:W-:Y:S01]  /*57d0*/  LOP3.LUT R3, R18, 0x3, RZ, 0xc0, !PT ;  /* 0x0000000312037812 */ /* 0x000fe200078ec0ff */
[----:B------:R-:W-:Y:S01]  /*57e0*/  UISETP.LT.U32.AND UP1, UPT, UR40, 0x2, UP1 ;  /* 0x000000022800788c */ /* 0x000fe20008f21070 */
[----:B------:R-:W-:Y:S01]  /*57f0*/  IMAD R4, R111, UR6, RZ ;  /* 0x000000066f047c24 */ /* 0x000fe2000f8e02ff */
[----:B------:R-:W-:Y:S01]  /*5800*/  UISETP.GT.U32.AND UP0, UPT, UR40, 0x1, !UP0 ;  /* 0x000000012800788c */ /* 0x000fe2000c704070 */
[----:B------:R-:W-:Y:S01]  /*5810*/  IMAD R0, R0, -0x40, R5 ;  /* 0xffffffc000007824 */ /* 0x000fe200078e0205 */
[----:B--2---:R-:W-:Y:S01]  /*5820*/  ISETP.GE.AND P0, PT, R7, R10, PT ;  /* 0x0000000a0700720c */ /* 0x004fe20003f06270 */
[----:B------:R-:W-:Y:S01]  /*5830*/  IMAD R8, R3, -0x2, R10 ;  /* 0xfffffffe03087824 */ /* 0x000fe200078e020a */
[----:B------:R-:W-:Y:S01]  /*5840*/  USEL UR5, URZ, 0x1, !UP1 ;  /* 0x000000013f057887 */ /* 0x000fe2000c800000 */
[C---:B------:R-:W-:Y:S01]  /*5850*/  IMAD.SHL.U32 R3, R107.reuse, 0x100, RZ ;  /* 0x000001006b037824 */ /* 0x040fe200078e00ff */
[----:B------:R-:W-:Y:S01]  /*5860*/  USEL UR4, URZ, 0x1, !UP0 ;  /* 0x000000013f047887 */ /* 0x000fe2000c000000 */
[----:B------:R-:W-:Y:S01]  /*5870*/  IMAD.SHL.U32 R10, R18, 0x2, RZ ;  /* 0x00000002120a7824 */ /* 0x000fe200078e00ff */
[----:B------:R-:W-:Y:S01]  /*5880*/  ULOP3.LUT UR39, UR39, 0x1, URZ, 0xc0, !UPT ;  /* 0x0000000127277892 */ /* 0x000fe2000f8ec03f */
[----:B------:R-:W-:Y:S01]  /*5890*/  IMAD.WIDE R12, R107, 0x100, RZ ;  /* 0x000001006b0c7825 */ /* 0x000fe200078e02ff */
[----:B------:R-:W-:Y:S01]  /*58a0*/  ISETP.GE.OR P0, PT, R3, UR8, P0 ;  /* 0x0000000803007c0c */ /* 0x000fe20008706670 */
[----:B------:R-:W-:Y:S01]  /*58b0*/  ULOP3.LUT UR38, UR4, UR38, UR5, 0x96, !UPT ;  /* 0x0000002604267292 */ /* 0x000fe2000f8e9605 */
[----:B------:R-:W-:Y:S01]  /*58c0*/  LOP3.LUT R10, R7, 0x6, R10, 0xf8, !PT ;  /* 0x00000006070a7812 */ /* 0x000fe200078ef80a */
[----:B------:R-:W-:Y:S01]  /*58d0*/  IMAD R9, R105, UR7, R4 ;  /* 0x0000000769097c24 */ /* 0x000fe2000f8e0204 */
[----:B------:R-:W-:Y:S01]  /*58e0*/  IADD3 R3, -R3, UR8, R0 ;  /* 0x0000000803037c10 */ /* 0x000fe2000fffe100 */
[----:B------:R-:W-:Y:S01]  /*58f0*/  IMAD.MOV.U32 R0, RZ, RZ, -0x1 ;  /* 0xffffffffff007424 */ /* 0x000fe200078e00ff */
[----:B------:R-:W-:-:S02]  /*5900*/  SHF.R.S32.HI R11, RZ, 0x1f, R10 ;  /* 0x0000001fff0b7819 */ /* 0x000fc4000001140a */
[----:B------:R-:W-:Y:S01]  /*5910*/  LOP3.LUT R119, R12, R119, R6, 0xfe, !PT ;  /* 0x000000770c777212 */ /* 0x000fe200078efe06 */
[----:B------:R-:W-:Y:S02]  /*5920*/  IMAD.IADD R6, R8, 0x1, -R7 ;  /* 0x0000000108067824 */ /* 0x000fe400078e0a07 */
[----:B------:R-:W-:-:S04]  /*5930*/  IMAD.WIDE.U32 R4, R105, UR6, R10 ;  /* 0x0000000669047c25 */ /* 0x000fc8000f8e000a */
[----:B------:R-:W-:Y:S02]  /*5940*/  IMAD.IADD R9, R5, 0x1, R9 ;  /* 0x0000000105097824 */ /* 0x000fe400078e0209 */
[----:B------:R-:W-:Y:S01]  /*5950*/  IMAD.MOV.U32 R8, RZ, RZ, R4 ;  /* 0x000000ffff087224 */ /* 0x000fe200078e0004 */
[----:B------:R-:W-:Y:S06]  /*5960*/  @P0 BRA `(.L_x_32) ;  /* 0x0000004c00f80947 */ /* 0x000fec0003800000 */
[----:B------:R-:W0:Y:S01]  /*5970*/  LDC.64 R4, c[0x0][0x5c8] ;  /* 0x00017200ff047b82 */ /* 0x000e220000000a00 */
[----:B-----5:R-:W-:Y:S01]  /*5980*/  FSETP.NEU.AND P2, PT, R106, RZ, PT ;  /* 0x000000ff6a00720b */ /* 0x020fe20003f4d000 */
[----:B------:R-:W-:Y:S01]  /*5990*/  BSSY B0, `(.L_x_32) ;  /* 0x00004fb000007945 */ /* 0x000fe20003800000 */
[----:B------:R-:W-:-:S04]  /*59a0*/  ISETP.GT.AND P0, PT, R6, RZ, PT ;  /* 0x000000ff0600720c */ /* 0x000fc80003f04270 */
[----:B------:R-:W-:Y:S01]  /*59b0*/  ISETP.GT.AND P1, PT, R3, RZ, P0 ;  /* 0x000000ff0300720c */ /* 0x000fe20000724270 */
[-C--:B0-----:R-:W-:Y:S02]  /*59c0*/  IMAD R14, R13, R4.reuse, RZ ;  /* 0x000000040d0e7224 */ /* 0x081fe400078e02ff */
[----:B------:R-:W-:-:S04]  /*59d0*/  IMAD.WIDE.U32 R112, R119, R4, R8 ;  /* 0x0000000477707225 */ /* 0x000fc800078e0008 */
[----:B------:R-:W-:-:S04]  /*59e0*/  IMAD R7, R119, R5, R14 ;  /* 0x0000000577077224 */ /* 0x000fc800078e020e */
[----:B------:R-:W-:Y:S01]  /*59f0*/  IMAD.IADD R123, R113, 0x1, R7 ;  /* 0x00000001717b7824 */ /* 0x000fe200078e0207 */
[----:B------:R-:W-:Y:S06]  /*5a00*/  @!P2 BRA `(.L_x_33) ;  /* 0x000000380024a947 */ /* 0x000fec0003800000 */
[----:B------:R-:W0:Y:S01]  /*5a10*/  LDC.64 R20, c[0x0][0x5b8] ;  /* 0x00016e00ff147b82 */ /* 0x000e220000000a00 */
[----:B------:R-:W-:-:S07]  /*5a20*/  ULDC.64 UR4, c[0x0][0x5c0] ;  /* 0x0001700000047ab9 */ /* 0x000fce0000000a00 */
[----:B------:R-:W1:Y:S08]  /*5a30*/  LDC.64 R108, c[0x0][0x5b0] ;  /* 0x00016c00ff6c7b82 */ /* 0x000e700000000a00 */
[----:B------:R-:W2:Y:S01]  /*5a40*/  LDC.64 R14, c[0x0][0x5a8] ;  /* 0x00016a00ff0e7b82 */ /* 0x000ea20000000a00 */
[-C--:B0-----:R-:W-:Y:S02]  /*5a50*/  IMAD R8, R111, R20.reuse, RZ ;  /* 0x000000146f087224 */ /* 0x081fe400078e02ff */
[----:B------:R-:W-:-:S04]  /*5a60*/  IMAD.WIDE.U32 R114, R105, R20, R10 ;  /* 0x0000001469727225 */ /* 0x000fc800078e000a */
[----:B------:R-:W-:Y:S02]  /*5a70*/  IMAD R107, R105, R21, R8 ;  /* 0x00000015696b7224 */ /* 0x000fe400078e0208 */
[-C--:B-1----:R-:W-:Y:S02]  /*5a80*/  IMAD R12, R13, R108.reuse, RZ ;  /* 0x0000006c0d0c7224 */ /* 0x082fe400078e02ff */
[----:B------:R-:W-:Y:S02]  /*5a90*/  IMAD.IADD R117, R115, 0x1, R107 ;  /* 0x0000000173757824 */ /* 0x000fe400078e026b */
[----:B------:R-:W-:Y:S02]  /*5aa0*/  IMAD.MOV.U32 R116, RZ, RZ, R114 ;  /* 0x000000ffff747224 */ /* 0x000fe400078e0072 */
[C---:B------:R-:W-:Y:S02]  /*5ab0*/  IMAD R121, R119.reuse, R109, R12 ;  /* 0x0000006d77797224 */ /* 0x040fe400078e020c */
[----:B------:R-:W-:-:S04]  /*5ac0*/  IMAD.WIDE.U32 R8, R119, R108, R116 ;  /* 0x0000006c77087225 */ /* 0x000fc800078e0074 */
[----:B------:R-:W-:Y:S01]  /*5ad0*/  IMAD.IADD R7, R9, 0x1, R121 ;  /* 0x0000000109077824 */ /* 0x000fe200078e0279 */
[----:B--2---:R-:W-:-:S04]  /*5ae0*/  LEA R12, P2, R8, R14, 0x1 ;  /* 0x0000000e080c7211 */ /* 0x004fc800078408ff */
[----:B------:R-:W-:-:S05]  /*5af0*/  LEA.HI.X R13, R8, R15, R7, 0x1, P2 ;  /* 0x0000000f080d7211 */ /* 0x000fca00010f0c07 */
[----:B------:R0:W2:Y:S01]  /*5b00*/  @P1 LDG.E.LTC128B.U16 R7, desc[UR36][R12.64] ;  /* 0x000000240c071981 */ /* 0x0000a2000c1e1520 */
[----:B------:R-:W-:Y:S01]  /*5b10*/  LEA R8, P2, R112, UR4, 0x1 ;  /* 0x0000000470087c11 */ /* 0x000fe2000f8408ff */
[----:B------:R-:W-:Y:S01]  /*5b20*/  IMAD.WIDE.U32 R110, R119, R108, R10 ;  /* 0x0000006c776e7225 */ /* 0x000fe200078e000a */
[----:B------:R-:W-:Y:S01]  /*5b30*/  ISETP.GT.AND P3, PT, R6, 0x1, PT ;  /* 0x000000010600780c */ /* 0x000fe20003f64270 */
[----:B------:R-:W-:Y:S01]  /*5b40*/  BSSY B1, `(.L_x_34) ;  /* 0x0000011000017945 */ /* 0x000fe20003800000 */
[----:B------:R-:W-:Y:S01]  /*5b50*/  SHF.L.U64.HI R113, R108, 0x3, R109 ;  /* 0x000000036c717819 */ /* 0x000fe2000001026d */
[----:B------:R-:W-:Y:S02]  /*5b60*/  IMAD.IADD R111, R121, 0x1, R111 ;  /* 0x00000001796f7824 */ /* 0x000fe400078e026f */
[----:B------:R-:W-:-:S04]  /*5b70*/  IMAD.WIDE.U32 R110, R105, R20, R110 ;  /* 0x00000014696e7225 */ /* 0x000fc800078e006e */
[----:B0-----:R-:W-:Y:S01]  /*5b80*/  IMAD.IADD R13, R107, 0x1, R111 ;  /* 0x000000016b0d7824 */ /* 0x001fe200078e026f */
[----:B------:R-:W-:-:S04]  /*5b90*/  LEA R12, P4, R110, R14, 0x1 ;  /* 0x0000000e6e0c7211 */ /* 0x000fc800078808ff */
[----:B------:R-:W-:Y:S01]  /*5ba0*/  LEA.HI.X R13, R110, R15, R13, 0x1, P4 ;  /* 0x0000000f6e0d7211 */ /* 0x000fe200020f0c0d */
[----:B--2---:R-:W-:-:S04]  /*5bb0*/  IMAD.U32 R9, R7, 0x10000, RZ ;  /* 0x0001000007097824 */ /* 0x004fc800078e00ff */
[----:B------:R-:W-:-:S04]  /*5bc0*/  FMUL R9, R9, R106 ;  /* 0x0000006a09097220 */ /* 0x000fc80000400000 */
[----:B------:R-:W-:Y:S01]  /*5bd0*/  FFMA R96, R96, R104, R9 ;  /* 0x0000006860607223 */ /* 0x000fe20000000009 */
[----:B------:R-:W-:Y:S01]  /*5be0*/  LEA.HI.X R9, R112, UR5, R123, 0x1, P2 ;  /* 0x0000000570097c11 */ /* 0x000fe200090f0c7b */
[----:B------:R-:W-:Y:S01]  /*5bf0*/  IMAD.SHL.U32 R112, R108, 0x8, RZ ;  /* 0x000000086c707824 */ /* 0x000fe200078e00ff */
[----:B------:R-:W-:Y:S02]  /*5c00*/  ISETP.GT.AND P2, PT, R3, RZ, P3 ;  /* 0x000000ff0300720c */ /* 0x000fe40001f44270 */
[----:B------:R-:W-:-:S05]  /*5c10*/  F2FP.BF16.F32.PACK_AB R96, RZ, R96 ;  /* 0x00000060ff60723e */ /* 0x000fca00000010ff */
[----:B------:R0:W-:Y:S06]  /*5c20*/  @P1 STG.E.U16 desc[UR36][R8.64], R96 ;  /* 0x0000006008001986 */ /* 0x0001ec000c101524 */
[----:B------:R-:W-:Y:S05]  /*5c30*/  @!P2 BRA `(.L_x_35) ;  /* 0x000000000004a947 */ /* 0x000fea0003800000 */
[----:B------:R1:W5:Y:S02]  /*5c40*/  LDG.E.LTC128B.U16 R7, desc[UR36][R12.64+0x2] ;  /* 0x000002240c077981 */ /* 0x000364000c1e1520 */
.L_x_35:
[----:B------:R-:W-:Y:S05]  /*5c50*/  BSYNC B1 ;  /* 0x0000000000017941 */ /* 0x000fea0003800000 */
.L_x_34:
[----:B-----5:R-:W-:Y:S01]  /*5c60*/  IMAD.U32 R21, R7, 0x10000, RZ ;  /* 0x0001000007157824 */ /* 0x020fe200078e00ff */
[----:B------:R-:W-:Y:S01]  /*5c70*/  ISETP.GT.AND P1, PT, R3, 0x8, P0 ;  /* 0x000000080300780c */ /* 0x000fe20000724270 */
[----:B------:R-:W-:Y:S01]  /*5c80*/  IMAD.WIDE.U32 R124, R119, R108, R112 ;  /* 0x0000006c777c7225 */ /* 0x000fe200078e0070 */
[----:B------:R-:W-:-:S03]  /*5c90*/  PRMT R120, R7, 0x7610, R120 ;  /* 0x0000761007787816 */ /* 0x000fc60000000078 */
[----:B0-----:R-:W-:Y:S01]  /*5ca0*/  FMUL R96, R21, R106 ;  /* 0x0000006a15607220 */ /* 0x001fe20000400000 */
[----:B------:R-:W-:Y:S01]  /*5cb0*/  IMAD.IADD R127, R121, 0x1, R125 ;  /* 0x00000001797f7824 */ /* 0x000fe200078e027d */
[----:B------:R-:W-:Y:S02]  /*5cc0*/  IADD3 R21, P4, R114, R124, RZ ;  /* 0x0000007c72157210 */ /* 0x000fe40007f9e0ff */
[----:B------:R-:W-:-:S03]  /*5cd0*/  FFMA R97, R97, R104, R96 ;  /* 0x0000006861617223 */ /* 0x000fc60000000060 */
[----:B------:R-:W-:Y:S01]  /*5ce0*/  IMAD.X R110, R127, 0x1, R117, P4 ;  /* 0x000000017f6e7824 */ /* 0x000fe200020e0675 */
[C---:B------:R-:W-:Y:S02]  /*5cf0*/  LEA R96, P4, R21.reuse, R14, 0x1 ;  /* 0x0000000e15607211 */ /* 0x040fe400078808ff */
[----:B------:R-:W-:Y:S02]  /*5d00*/  F2FP.BF16.F32.PACK_AB R111, RZ, R97 ;  /* 0x00000061ff6f723e */ /* 0x000fe400000010ff */
[----:B------:R-:W-:-:S03]  /*5d10*/  LEA.HI.X R97, R21, R15, R110, 0x1, P4 ;  /* 0x0000000f15617211 */ /* 0x000fc600020f0c6e */
[----:B------:R0:W-:Y:S04]  /*5d20*/  @P2 STG.E.U16 desc[UR36][R8.64+0x2], R111 ;  /* 0x0000026f08002986 */ /* 0x0001e8000c101524 */
[----:B------:R2:W3:Y:S01]  /*5d30*/  @P1 LDG.E.LTC128B.U16 R120, desc[UR36][R96.64] ;  /* 0x0000002460781981 */ /* 0x0004e2000c1e1520 */
[----:B------:R-:W-:Y:S01]  /*5d40*/  IMAD.SHL.U32 R7, R4, 0x10, RZ ;  /* 0x0000001004077824 */ /* 0x000fe200078e00ff */
[----:B------:R-:W-:Y:S01]  /*5d50*/  IADD3 R122, P2, R10, R124, RZ ;  /* 0x0000007c0a7a7210 */ /* 0x000fe20007f5e0ff */
[----:B------:R-:W-:Y:S03]  /*5d60*/  BSSY B1, `(.L_x_36) ;  /* 0x0000011000017945 */ /* 0x000fe60003800000 */
[----:B------:R-:W-:Y:S01]  /*5d70*/  IADD3 R110, P4, R7, R8, RZ ;  /* 0x00000008076e7210 */ /* 0x000fe20007f9e0ff */
[----:B------:R-:W-:Y:S01]  /*5d80*/  IMAD.X R123, R11, 0x1, R127, P2 ;  /* 0x000000010b7b7824 */ /* 0x000fe200010e067f */
[----:B------:R-:W-:Y:S01]  /*5d90*/  ISETP.GT.AND P2, PT, R3, 0x8, P3 ;  /* 0x000000080300780c */ /* 0x000fe20001f44270 */
[----:B------:R-:W-:-:S04]  /*5da0*/  IMAD.WIDE.U32 R122, R105, R20, R122 ;  /* 0x00000014697a7225 */ /* 0x000fc800078e007a */
[----:B------:R-:W-:Y:S01]  /*5db0*/  IMAD.IADD R123, R107, 0x1, R123 ;  /* 0x000000016b7b7824 */ /* 0x000fe200078e027b */
[----:B--2---:R-:W-:-:S04]  /*5dc0*/  LEA R96, P5, R122, R14, 0x1 ;  /* 0x0000000e7a607211 */ /* 0x004fc800078a08ff */
[----:B------:R-:W-:Y:S01]  /*5dd0*/  LEA.HI.X R97, R122, R15, R123, 0x1, P5 ;  /* 0x0000000f7a617211 */ /* 0x000fe200028f0c7b */
[----:B---3--:R-:W-:-:S04]  /*5de0*/  IMAD.U32 R21, R120, 0x10000, RZ ;  /* 0x0001000078157824 */ /* 0x008fc800078e00ff */
[----:B------:R-:W-:-:S04]  /*5df0*/  FMUL R21, R21, R106 ;  /* 0x0000006a15157220 */ /* 0x000fc80000400000 */
[----:B------:R-:W-:Y:S01]  /*5e00*/  FFMA R98, R98, R104, R21 ;  /* 0x0000006862627223 */ /* 0x000fe20000000015 */
[----:B------:R-:W-:-:S04]  /*5e10*/  SHF.L.U64.HI R21, R4, 0x4, R5 ;  /* 0x0000000404157819 */ /* 0x000fc80000010205 */
[----:B------:R-:W-:Y:S01]  /*5e20*/  F2FP.BF16.F32.PACK_AB R98, RZ, R98 ;  /* 0x00000062ff62723e */ /* 0x000fe200000010ff */
[----:B0-----:R-:W-:-:S05]  /*5e30*/  IMAD.X R111, R21, 0x1, R9, P4 ;  /* 0x00000001156f7824 */ /* 0x001fca00020e0609 */
[----:B------:R0:W-:Y:S01]  /*5e40*/  @P1 STG.E.U16 desc[UR36][R110.64], R98 ;  /* 0x000000626e001986 */ /* 0x0001e2000c101524 */
[----:B------:R-:W-:Y:S05]  /*5e50*/  @!P2 BRA `(.L_x_37) ;  /* 0x000000000004a947 */ /* 0x000fea0003800000 */
[----:B------:R2:W5:Y:S02]  /*5e60*/  LDG.E.LTC128B.U16 R120, desc[UR36][R96.64+0x2] ;  /* 0x0000022460787981 */ /* 0x000564000c1e1520 */
.L_x_37:
[----:B------:R-:W-:Y:S05]  /*5e70*/  BSYNC B1 ;  /* 0x0000000000017941 */ /* 0x000fea0003800000 */
.L_x_36:
[----:B-----5:R-:W-:Y:S01]  /*5e80*/  IMAD.U32 R123, R120, 0x10000, RZ ;  /* 0x00010000787b7824 */ /* 0x020fe200078e00ff */
[----:B------:R-:W-:Y:S01]  /*5e90*/  ISETP.GT.AND P1, PT, R6, 0x8, PT ;  /* 0x000000080600780c */ /* 0x000fe20003f24270 */
[----:B------:R-:W-:Y:S01]  /*5ea0*/  BSSY B1, `(.L_x_38) ;  /* 0x000000c000017945 */ /* 0x000fe20003800000 */
[----:B------:R-:W-:Y:S02]  /*5eb0*/  IMAD R125, R109, 0x78, RZ ;  /* 0x000000786d7d7824 */ /* 0x000fe400078e02ff */
[----:B0-----:R-:W-:Y:S01]  /*5ec0*/  FMUL R98, R123, R106 ;  /* 0x0000006a7b627220 */ /* 0x001fe20000400000 */
[----:B------:R-:W-:-:S03]  /*5ed0*/  ISETP.GT.AND P4, PT, R3, RZ, P1 ;  /* 0x000000ff0300720c */ /* 0x000fc60000f84270 */
[----:B------:R-:W-:Y:S01]  /*5ee0*/  FFMA R98, R99, R104, R98 ;  /* 0x0000006863627223 */ /* 0x000fe20000000062 */
[----:B------:R-:W-:-:S04]  /*5ef0*/  IMAD.MOV.U32 R99, RZ, RZ, R127 ;  /* 0x000000ffff637224 */ /* 0x000fc800078e007f */
[----:B------:R-:W-:-:S04]  /*5f00*/  F2FP.BF16.F32.PACK_AB R98, RZ, R98 ;  /* 0x00000062ff62723e */ /* 0x000fc800000010ff */
[----:B------:R-:W-:Y:S01]  /*5f10*/  PRMT R122, R98, 0x7610, R122 ;  /* 0x00007610627a7816 */ /* 0x000fe2000000007a */
[----:B------:R-:W-:-:S04]  /*5f20*/  IMAD.MOV.U32 R98, RZ, RZ, R124 ;  /* 0x000000ffff627224 */ /* 0x000fc800078e007c */
[----:B------:R0:W-:Y:S01]  /*5f30*/  @P2 STG.E.U16 desc[UR36][R110.64+0x2], R122 ;  /* 0x0000027a6e002986 */ /* 0x0001e2000c101524 */
[----:B------:R-:W-:Y:S05]  /*5f40*/  @!P4 BRA `(.L_x_39) ;  /* 0x000000000004c947 */ /* 0x000fea0003800000 */
[----:B------:R3:W5:Y:S02]  /*5f50*/  LDG.E.LTC128B.U16 R120, desc[UR36][R12.64+0x10] ;  /* 0x000010240c787981 */ /* 0x000764000c1e1520 */
.L_x_39:
[----:B------:R-:W-:Y:S05]  /*5f60*/  BSYNC B1 ;  /* 0x0000000000017941 */ /* 0x000fea0003800000 */
.L_x_38:
[----:B-----5:R-:W-:Y:S01]  /*5f70*/  IMAD.U32 R109, R120, 0x10000, RZ ;  /* 0x00010000786d7824 */ /* 0x020fe200078e00ff */
[----:B------:R-:W-:Y:S01]  /*5f80*/  BSSY B1, `(.L_x_40) ;  /* 0x000000d000017945 */ /* 0x000fe20003800000 */
[----:B------:R-:W-:-:S04]  /*5f90*/  IMAD.WIDE.U32 R98, R108, 0x78, R98 ;  /* 0x000000786c627825 */ /* 0x000fc800078e0062 */
[----:B------:R-:W-:Y:S01]  /*5fa0*/  FMUL R109, R109, R106 ;  /* 0x0000006a6d6d7220 */ /* 0x000fe20000400000 */
[----:B------:R-:W-:Y:S01]  /*5fb0*/  IMAD.IADD R127, R99, 0x1, R125 ;  /* 0x00000001637f7824 */ /* 0x000fe200078e027d */
[----:B0-----:R-:W-:Y:S02]  /*5fc0*/  IADD3 R122, P2, P5, R114, R98, R112 ;  /* 0x00000062727a7210 */ /* 0x001fe40007d5e070 */
[----:B------:R-:W-:Y:S02]  /*5fd0*/  FFMA R109, R100, R104, R109 ;  /* 0x00000068646d7223 */ /* 0x000fe4000000006d */
[----:B------:R-:W-:-:S03]  /*5fe0*/  IADD3.X R123, R117, R127, R113, P2, P5 ;  /* 0x0000007f757b7210 */ /* 0x000fc600017ea471 */
[----:B------:R-:W-:Y:S02]  /*5ff0*/  F2FP.BF16.F32.PACK_AB R109, RZ, R109 ;  /* 0x0000006dff6d723e */ /* 0x000fe400000010ff */
[----:B------:R-:W-:-:S03]  /*6000*/  ISETP.GT.AND P2, PT, R6, 0x9, PT ;  /* 0x000000090600780c */ /* 0x000fc60003f44270 */
[----:B------:R0:W-:Y:S01]  /*6010*/  @P4 STG.E.U16 desc[UR36][R8.64+0x10], R109 ;  /* 0x0000106d08004986 */ /* 0x0001e2000c101524 */
[----:B------:R-:W-:-:S13]  /*6020*/  ISETP.GT.AND P5, PT, R3, RZ, P2 ;  /* 0x000000ff0300720c */ /* 0x000fda00017a4270 */
[----:B0-----:R-:W-:Y:S05]  /*6030*/  @!P5 BRA `(.L_x_41) ;  /* 0x000000000004d947 */ /* 0x001fea0003800000 */
[----:B------:R0:W5:Y:S02]  /*6040*/  LDG.E.LTC128B.U16 R120, desc[UR36][R12.64+0x12] ;  /* 0x000012240c787981 */ /* 0x000164000c1e1520 */
.L_x_41:
[----:B------:R-:W-:Y:S05]  /*6050*/  BSYNC B1 ;  /* 0x0000000000017941 */ /* 0x000fea0003800000 */
.L_x_40:
[----:B-----5:R-:W-:Y:S01]  /*6060*/  IMAD.U32 R109, R120, 0x10000, RZ ;  /* 0x00010000786d7824 */ /* 0x020fe200078e00ff */
[----:B------:R-:W-:Y:S01]  /*6070*/  ISETP.GT.AND P4, PT, R3, 0x8, P1 ;  /* 0x000000080300780c */ /* 0x000fe20000f84270 */
[----:B------:R-:W-:Y:S02]  /*6080*/  BSSY B1, `(.L_x_42) ;  /* 0x0000007000017945 */ /* 0x000fe40003800000 */
[----:B------:R-:W-:-:S04]  /*6090*/  FMUL R100, R109, R106 ;  /* 0x0000006a6d647220 */ /* 0x000fc80000400000 */
[----:B------:R-:W-:-:S05]  /*60a0*/  FFMA R100, R101, R104, R100 ;  /* 0x0000006865647223 */ /* 0x000fca0000000064 */
[----:B------:R-:W-:-:S05]  /*60b0*/  F2FP.BF16.F32.PACK_AB R100, RZ, R100 ;  /* 0x00000064ff64723e */ /* 0x000fca00000010ff */
[----:B------:R4:W-:Y:S01]  /*60c0*/  @P5 STG.E.U16 desc[UR36][R8.64+0x12], R100 ;  /* 0x0000126408005986 */ /* 0x0009e2000c101524 */
[----:B------:R-:W-:Y:S05]  /*60d0*/  @!P4 BRA `(.L_x_43) ;  /* 0x000000000004c947 */ /* 0x000fea0003800000 */
[----:B------:R0:W5:Y:S02]  /*60e0*/  LDG.E.LTC128B.U16 R120, desc[UR36][R96.64+0x10] ;  /* 0x0000102460787981 */ /* 0x000164000c1e1520 */
.L_x_43:
[----:B------:R-:W-:Y:S05]  /*60f0*/  BSYNC B1 ;  /* 0x0000000000017941 */ /* 0x000fea0003800000 */
.L_x_42:
        /* <DEDUP_REMOVED lines=9> */
.L_x_45:
[----:B------:R-:W-:Y:S05]  /*6190*/  BSYNC B1 ;  /* 0x0000000000017941 */ /* 0x000fea0003800000 */
.L_x_44:
[----:B-----5:R-:W-:-:S04]  /*61a0*/  IMAD.U32 R99, R120, 0x10000, RZ ;  /* 0x0001000078637824 */ /* 0x020fc800078e00ff */
[----:B----4-:R-:W-:Y:S01]  /*61b0*/  FMUL R100, R99, R106 ;  /* 0x0000006a63647220 */ /* 0x010fe20000400000 */
[----:B------:R-:W-:-:S03]  /*61c0*/  IADD3 R99, P4, R114, R98, RZ ;  /* 0x0000006272637210 */ /* 0x000fc60007f9e0ff */
[----:B------:R-:W-:Y:S02]  /*61d0*/  FFMA R100, R103, R104, R100 ;  /* 0x0000006867647223 */ /* 0x000fe40000000064 */
[----:B------:R-:W-:Y:S01]  /*61e0*/  IMAD.X R116, R127, 0x1, R117, P4 ;  /* 0x000000017f747824 */ /* 0x000fe200020e0675 */
[C---:B------:R-:W-:Y:S02]  /*61f0*/  LEA R98, P4, R99.reuse, R14, 0x1 ;  /* 0x0000000e63627211 */ /* 0x040fe400078808ff */
[----:B------:R-:W-:Y:S02]  /*6200*/  F2FP.BF16.F32.PACK_AB R100, RZ, R100 ;  /* 0x00000064ff64723e */ /* 0x000fe400000010ff */
[----:B------:R-:W-:Y:S02]  /*6210*/  LEA.HI.X R99, R99, R15, R116, 0x1, P4 ;  /* 0x0000000f63637211 */ /* 0x000fe400020f0c74 */
[----:B0-----:R-:W-:-:S05]  /*6220*/  PRMT R101, R100, 0x7610, R101 ;  /* 0x0000761064657816 */ /* 0x001fca0000000065 */
[----:B------:R0:W-:Y:S01]  /*6230*/  @P5 STG.E.U16 desc[UR36][R110.64+0x12], R101 ;  /* 0x000012656e005986 */ /* 0x0001e2000c101524 */
[----:B------:R-:W-:-:S13]  /*6240*/  ISETP.GT.AND P5, PT, R3, 0x80, P0 ;  /* 0x000000800300780c */ /* 0x000fda00007a4270 */
[----:B------:R4:W2:Y:S01]  /*6250*/  @P5 LDG.E.LTC128B.U16 R120, desc[UR36][R98.64] ;  /* 0x0000002462785981 */ /* 0x0008a2000c1e1520 */
[----:B------:R-:W-:Y:S01]  /*6260*/  IMAD.WIDE.U32 R114, R108, 0x78, R112 ;  /* 0x000000786c727825 */ /* 0x000fe200078e0070 */
[----:B------:R-:W-:Y:S03]  /*6270*/  BSSY B1, `(.L_x_46) ;  /* 0x0000016000017945 */ /* 0x000fe60003800000 */
[----:B------:R-:W-:Y:S02]  /*6280*/  IMAD.IADD R117, R125, 0x1, R115 ;  /* 0x000000017d757824 */ /* 0x000fe400078e0273 */
[----:B------:R-:W-:Y:S02]  /*6290*/  IMAD.MOV.U32 R116, RZ, RZ, R114 ;  /* 0x000000ffff747224 */ /* 0x000fe400078e0072 */
[----:B------:R-:W-:Y:S02]  /*62a0*/  IMAD R5, R5, 0xf0, RZ ;  /* 0x000000f005057824 */ /* 0x000fe400078e02ff */
[----:B0-----:R-:W-:-:S03]  /*62b0*/  IMAD.WIDE.U32 R100, R119, R108, R116 ;  /* 0x0000006c77647225 */ /* 0x001fc600078e0074 */
[----:B------:R-:W-:-:S04]  /*62c0*/  IADD3 R102, P4, R10, R100, RZ ;  /* 0x000000640a667210 */ /* 0x000fc80007f9e0ff */
[----:B------:R-:W-:-:S03]  /*62d0*/  IADD3.X R103, R11, R121, R101, P4, !PT ;  /* 0x000000790b677210 */ /* 0x000fc600027fe465 */
[----:B------:R-:W-:-:S04]  /*62e0*/  IMAD.WIDE.U32 R102, R105, R20, R102 ;  /* 0x0000001469667225 */ /* 0x000fc800078e0066 */
[----:B----4-:R-:W-:Y:S01]  /*62f0*/  IMAD.IADD R99, R107, 0x1, R103 ;  /* 0x000000016b637824 */ /* 0x010fe200078e0267 */
[----:B------:R-:W-:-:S04]  /*6300*/  LEA R98, P4, R102, R14, 0x1 ;  /* 0x0000000e66627211 */ /* 0x000fc800078808ff */
[----:B------:R-:W-:Y:S02]  /*6310*/  LEA.HI.X R99, R102, R15, R99, 0x1, P4 ;  /* 0x0000000f66637211 */ /* 0x000fe400020f0c63 */
[----:B------:R-:W-:Y:S01]  /*6320*/  ISETP.GT.AND P4, PT, R3, 0x80, P3 ;  /* 0x000000800300780c */ /* 0x000fe20001f84270 */
[----:B--2---:R-:W-:-:S04]  /*6330*/  IMAD.U32 R101, R120, 0x10000, RZ ;  /* 0x0001000078657824 */ /* 0x004fc800078e00ff */
[----:B------:R-:W-:-:S04]  /*6340*/  FMUL R101, R101, R106 ;  /* 0x0000006a65657220 */ /* 0x000fc80000400000 */
[----:B------:R-:W-:Y:S01]  /*6350*/  FFMA R88, R88, R104, R101 ;  /* 0x0000006858587223 */ /* 0x000fe20000000065 */
[----:B------:R-:W-:-:S04]  /*6360*/  IMAD.WIDE.U32 R100, R4, 0xf0, R110 ;  /* 0x000000f004647825 */ /* 0x000fc800078e006e */
[----:B------:R-:W-:Y:S01]  /*6370*/  F2FP.BF16.F32.PACK_AB R88, RZ, R88 ;  /* 0x00000058ff58723e */ /* 0x000fe200000010ff */
[----:B------:R-:W-:Y:S02]  /*6380*/  IMAD.IADD R103, R101, 0x1, R5 ;  /* 0x0000000165677824 */ /* 0x000fe400078e0205 */
[----:B------:R-:W-:-:S05]  /*6390*/  @P5 IMAD.MOV.U32 R102, RZ, RZ, R100 ;  /* 0x000000ffff665224 */ /* 0x000fca00078e0064 */
[----:B------:R0:W-:Y:S01]  /*63a0*/  @P5 STG.E.U16 desc[UR36][R102.64], R88 ;  /* 0x0000005866005986 */ /* 0x0001e2000c101524 */
[----:B------:R-:W-:Y:S05]  /*63b0*/  @!P4 BRA `(.L_x_47) ;  /* 0x000000000004c947 */ /* 0x000fea0003800000 */
[----:B------:R2:W5:Y:S02]  /*63c0*/  LDG.E.LTC128B.U16 R120, desc[UR36][R98.64+0x2] ;  /* 0x0000022462787981 */ /* 0x000564000c1e1520 */
.L_x_47:
[----:B------:R-:W-:Y:S05]  /*63d0*/  BSYNC B1 ;  /* 0x0000000000017941 */ /* 0x000fea0003800000 */
.L_x_46:
[----:B-----5:R-:W-:Y:S01]  /*63e0*/  IMAD.U32 R109, R120, 0x10000, RZ ;  /* 0x00010000786d7824 */ /* 0x020fe200078e00ff */
[----:B------:R-:W-:Y:S01]  /*63f0*/  IADD3 R114, P5, R112, R114, RZ ;  /* 0x0000007270727210 */ /* 0x000fe20007fbe0ff */
[----:B------:R-:W-:Y:S01]  /*6400*/  BSSY B1, `(.L_x_48) ;  /* 0x0000010000017945 */ /* 0x000fe20003800000 */
[----:B------:R-:W-:Y:S01]  /*6410*/  ISETP.GT.AND P0, PT, R3, 0x88, P0 ;  /* 0x000000880300780c */ /* 0x000fe20000704270 */
[----:B0-----:R-:W-:Y:S02]  /*6420*/  FMUL R88, R109, R106 ;  /* 0x0000006a6d587220 */ /* 0x001fe40000400000 */
[----:B------:R-:W-:Y:S02]  /*6430*/  IMAD.X R115, R117, 0x1, R113, P5 ;  /* 0x0000000175737824 */ /* 0x000fe400028e0671 */
[----:B------:R-:W-:Y:S01]  /*6440*/  FFMA R88, R89, R104, R88 ;  /* 0x0000006859587223 */ /* 0x000fe20000000058 */
[----:B------:R-:W-:-:S04]  /*6450*/  IMAD.WIDE.U32 R108, R119, R108, R114 ;  /* 0x0000006c776c7225 */ /* 0x000fc800078e0072 */
[----:B------:R-:W-:Y:S01]  /*6460*/  F2FP.BF16.F32.PACK_AB R88, RZ, R88 ;  /* 0x00000058ff58723e */ /* 0x000fe200000010ff */
[----:B------:R-:W-:Y:S01]  /*6470*/  @P4 IMAD.MOV.U32 R114, RZ, RZ, R100 ;  /* 0x000000ffff724224 */ /* 0x000fe200078e0064 */
[----:B------:R-:W-:Y:S01]  /*6480*/  IADD3 R112, P5, R10, R108, RZ ;  /* 0x0000006c0a707210 */ /* 0x000fe20007fbe0ff */
[----:B------:R-:W-:Y:S01]  /*6490*/  @P4 IMAD.MOV.U32 R115, RZ, RZ, R103 ;  /* 0x000000ffff734224 */ /* 0x000fe200078e0067 */
[----:B------:R-:W-:-:S05]  /*64a0*/  PRMT R89, R88, 0x7610, R89 ;  /* 0x0000761058597816 */ /* 0x000fca0000000059 */
[----:B------:R0:W-:Y:S01]  /*64b0*/  @P4 STG.E.U16 desc[UR36][R114.64+0x2], R89 ;  /* 0x0000025972004986 */ /* 0x0001e2000c101524 */
[----:B------:R-:W-:-:S04]  /*64c0*/  LEA R88, P4, R122, R14, 0x1 ;  /* 0x0000000e7a587211 */ /* 0x000fc800078808ff */
[----:B0-----:R-:W-:Y:S01]  /*64d0*/  LEA.HI.X R89, R122, R15, R123, 0x1, P4 ;  /* 0x0000000f7a597211 */ /* 0x001fe200020f0c7b */
[----:B------:R-:W-:Y:S08]  /*64e0*/  @!P0 BRA `(.L_x_49) ;  /* 0x0000000000048947 */ /* 0x000ff00003800000 */
[----:B------:R0:W5:Y:S02]  /*64f0*/  LDG.E.LTC128B.U16 R120, desc[UR36][R88.64] ;  /* 0x0000002458787981 */ /* 0x000164000c1e1520 */
.L_x_49:
[----:B------:R-:W-:Y:S05]  /*6500*/  BSYNC B1 ;  /* 0x0000000000017941 */ /* 0x000fea0003800000 */
.L_x_48:
[----:B0----5:R-:W-:Y:S01]  /*6510*/  IMAD.U32 R89, R120, 0x10000, RZ ;  /* 0x0001000078597824 */ /* 0x021fe200078e00ff */
[----:B------:R-:W-:Y:S01]  /*6520*/  IADD3.X R113, R11, R121, R109, P5, !PT ;  /* 0x000000790b717210 */ /* 0x000fe20002ffe46d */
[----:B------:R-:W-:Y:S01]  /*6530*/  BSSY B1, `(.L_x_50) ;  /* 0x000000e000017945 */ /* 0x000fe20003800000 */
[----:B------:R-:W-:Y:S01]  /*6540*/  IADD3 R10, P4, R7, R100, RZ ;  /* 0x00000064070a7210 */ /* 0x000fe20007f9e0ff */
[----:B------:R-:W-:Y:S01]  /*6550*/  FMUL R11, R89, R106 ;  /* 0x0000006a590b7220 */ /* 0x000fe20000400000 */
[----:B------:R-:W-:Y:S01]  /*6560*/  ISETP.GT.AND P3, PT, R3, 0x88, P3 ;  /* 0x000000880300780c */ /* 0x000fe20001f64270 */
[----:B------:R-:W-:-:S04]  /*6570*/  IMAD.WIDE.U32 R88, R105, R20, R112 ;  /* 0x0000001469587225 */ /* 0x000fc800078e0070 */
[----:B------:R-:W-:Y:S01]  /*6580*/  FFMA R11, R90, R104, R11 ;  /* 0x000000685a0b7223 */ /* 0x000fe2000000000b */
[----:B------:R-:W-:Y:S01]  /*6590*/  IMAD.IADD R107, R107, 0x1, R89 ;  /* 0x000000016b6b7824 */ /* 0x000fe200078e0259 */
[----:B------:R-:W-:-:S03]  /*65a0*/  LEA R14, P5, R88, R14, 0x1 ;  /* 0x0000000e580e7211 */ /* 0x000fc600078a08ff */
[----:B------:R-:W-:Y:S01]  /*65b0*/  F2FP.BF16.F32.PACK_AB R20, RZ, R11 ;  /* 0x0000000bff14723e */ /* 0x000fe200000010ff */
[----:B------:R-:W-:Y:S01]  /*65c0*/  IMAD.X R11, R103, 0x1, R21, P4 ;  /* 0x00000001670b7824 */ /* 0x000fe200020e0615 */
[----:B------:R-:W-:-:S04]  /*65d0*/  LEA.HI.X R15, R88, R15, R107, 0x1, P5 ;  /* 0x0000000f580f7211 */ /* 0x000fc800028f0c6b */
[----:B------:R0:W-:Y:S01]  /*65e0*/  @P0 STG.E.U16 desc[UR36][R10.64], R20 ;  /* 0x000000140a000986 */ /* 0x0001e2000c101524 */
[----:B------:R-:W-:Y:S05]  /*65f0*/  @!P3 BRA `(.L_x_51) ;  /* 0x000000000004b947 */ /* 0x000fea0003800000 */
[----:B------:R4:W5:Y:S02]  /*6600*/  LDG.E.LTC128B.U16 R120, desc[UR36][R14.64+0x2] ;  /* 0x000002240e787981 */ /* 0x000964000c1e1520 */
.L_x_51:
[----:B------:R-:W-:Y:S05]  /*6610*/  BSYNC B1 ;  /* 0x0000000000017941 */ /* 0x000fea0003800000 */
.L_x_50:
[----:B-----5:R-:W-:Y:S01]  /*6620*/  IMAD.U32 R89, R120, 0x10000, RZ ;  /* 0x0001000078597824 */ /* 0x020fe200078e00ff */
[----:B------:R-:W-:Y:S01]  /*6630*/  ISETP.GT.AND P0, PT, R3, 0x80, P1 ;  /* 0x000000800300780c */ /* 0x000fe20000f04270 */
[----:B------:R-:W-:Y:S02]  /*6640*/  BSSY B1, `(.L_x_52) ;  /* 0x0000007000017945 */ /* 0x000fe40003800000 */
[----:B0-----:R-:W-:-:S04]  /*6650*/  FMUL R20, R89, R106 ;  /* 0x0000006a59147220 */ /* 0x001fc80000400000 */
[----:B------:R-:W-:-:S05]  /*6660*/  FFMA R20, R91, R104, R20 ;  /* 0x000000685b147223 */ /* 0x000fca0000000014 */
[----:B------:R-:W-:-:S05]  /*6670*/  F2FP.BF16.F32.PACK_AB R20, RZ, R20 ;  /* 0x00000014ff14723e */ /* 0x000fca00000010ff */
[----:B------:R0:W-:Y:S01]  /*6680*/  @P3 STG.E.U16 desc[UR36][R10.64+0x2], R20 ;  /* 0x000002140a003986 */ /* 0x0001e2000c101524 */
[----:B------:R-:W-:Y:S05]  /*6690*/  @!P0 BRA `(.L_x_53) ;  /* 0x0000000000048947 */ /* 0x000fea0003800000 */
[----:B------:R0:W5:Y:S02]  /*66a0*/  LDG.E.LTC128B.U16 R120, desc[UR36][R98.64+0x10] ;  /* 0x0000102462787981 */ /* 0x000164000c1e1520 */
.L_x_53:
[----:B------:R-:W-:Y:S05]  /*66b0*/  BSYNC B1 ;  /* 0x0000000000017941 */ /* 0x000fea0003800000 */
.L_x_52:
[----:B-----5:R-:W-:Y:S01]  /*66c0*/  IMAD.U32 R89, R120, 0x10000, RZ ;  /* 0x0001000078597824 */ /* 0x020fe200078e00ff */
[----:B------:R-:W-:Y:S01]  /*66d0*/  ISETP.GT.AND P3, PT, R3, 0x80, P2 ;  /* 0x000000800300780c */ /* 0x000fe20001764270 */
[----:B------:R-:W-:Y:S01]  /*66e0*/  @P0 IMAD.MOV.U32 R88, RZ, RZ, R100 ;  /* 0x000000ffff580224 */ /* 0x000fe200078e0064 */
[----:B------:R-:W-:Y:S01]  /*66f0*/  BSSY B1, `(.L_x_54) ;  /* 0x0000009000017945 */ /* 0x000fe20003800000 */
[----:B------:R-:W-:-:S04]  /*6700*/  FMUL R89, R89, R106 ;  /* 0x0000006a59597220 */ /* 0x000fc80000400000 */
[----:B------:R-:W-:-:S05]  /*6710*/  FFMA R89, R92, R104, R89 ;  /* 0x000000685c597223 */ /* 0x000fca0000000059 */
[----:B------:R-:W-:-:S04]  /*6720*/  F2FP.BF16.F32.PACK_AB R89, RZ, R89 ;  /* 0x00000059ff59723e */ /* 0x000fc800000010ff */
[----:B0-----:R-:W-:Y:S01]  /*6730*/  PRMT R20, R89, 0x7610, R20 ;  /* 0x0000761059147816 */ /* 0x001fe20000000014 */
[----:B------:R-:W-:-:S05]  /*6740*/  @P0 IMAD.MOV.U32 R89, RZ, RZ, R103 ;  /* 0x000000ffff590224 */ /* 0x000fca00078e0067 */
[----:B------:R0:W-:Y:S01]  /*6750*/  @P0 STG.E.U16 desc[UR36][R88.64+0x10], R20 ;  /* 0x0000101458000986 */ /* 0x0001e2000c101524 */
[----:B------:R-:W-:Y:S05]  /*6760*/  @!P3 BRA `(.L_x_55) ;  /* 0x000000000004b947 */ /* 0x000fea0003800000 */
[----:B------:R0:W5:Y:S02]  /*6770*/  LDG.E.LTC128B.U16 R120, desc[UR36][R98.64+0x12] ;  /* 0x0000122462787981 */ /* 0x000164000c1e1520 */
.L_x_55:
[----:B------:R-:W-:Y:S05]  /*6780*/  BSYNC B1 ;  /* 0x0000000000017941 */ /* 0x000fea0003800000 */
.L_x_54:
[----:B0----5:R-:W-:Y:S01]  /*6790*/  IMAD.U32 R89, R120, 0x10000, RZ ;  /* 0x0001000078597824 */ /* 0x021fe200078e00ff */
[----:B------:R-:W-:Y:S01]  /*67a0*/  ISETP.GT.AND P1, PT, R3, 0x88, P1 ;  /* 0x000000880300780c */ /* 0x000fe20000f24270 */
[----:B------:R-:W-:Y:S01]  /*67b0*/  @P3 IMAD.MOV.U32 R101, RZ, RZ, R103 ;  /* 0x000000ffff653224 */ /* 0x000fe200078e0067 */
[----:B------:R-:W-:Y:S01]  /*67c0*/  BSSY B1, `(.L_x_56) ;  /* 0x0000007000017945 */ /* 0x000fe20003800000 */
[----:B------:R-:W-:-:S04]  /*67d0*/  FMUL R20, R89, R106 ;  /* 0x0000006a59147220 */ /* 0x000fc80000400000 */
[----:B------:R-:W-:-:S05]  /*67e0*/  FFMA R20, R93, R104, R20 ;  /* 0x000000685d147223 */ /* 0x000fca0000000014 */
[----:B------:R-:W-:-:S05]  /*67f0*/  F2FP.BF16.F32.PACK_AB R20, RZ, R20 ;  /* 0x00000014ff14723e */ /* 0x000fca00000010ff */
[----:B------:R0:W-:Y:S01]  /*6800*/  @P3 STG.E.U16 desc[UR36][R100.64+0x12], R20 ;  /* 0x0000121464003986 */ /* 0x0001e2000c101524 */
[----:B------:R-:W-:Y:S05]  /*6810*/  @!P1 BRA `(.L_x_57) ;  /* 0x0000000000049947 */ /* 0x000fea0003800000 */
[----:B------:R0:W5:Y:S02]  /*6820*/  LDG.E.LTC128B.U16 R120, desc[UR36][R14.64+0x10] ;  /* 0x000010240e787981 */ /* 0x000164000c1e1520 */
.L_x_57:
[----:B------:R-:W-:Y:S05]  /*6830*/  BSYNC B1 ;  /* 0x0000000000017941 */ /* 0x000fea0003800000 */
.L_x_56:
        /* <DEDUP_REMOVED lines=9> */
.L_x_59:
[----:B------:R-:W-:Y:S05]  /*68d0*/  BSYNC B1 ;  /* 0x0000000000017941 */ /* 0x000fea0003800000 */
.L_x_58:
[----:B0----5:R-:W-:Y:S01]  /*68e0*/  IMAD.U32 R89, R120, 0x10000, RZ ;  /* 0x0001000078597824 */ /* 0x021fe200078e00ff */
[----:B------:R-:W-:Y:S01]  /*68f0*/  ISETP.GT.AND P3, PT, R6, 0x10, PT ;  /* 0x000000100600780c */ /* 0x000fe20003f64270 */
[----:B------:R-:W-:Y:S02]  /*6900*/  BSSY B1, `(.L_x_60) ;  /* 0x0000008000017945 */ /* 0x000fe40003800000 */
[----:B------:R-:W-:Y:S01]  /*6910*/  FMUL R20, R89, R106 ;  /* 0x0000006a59147220 */ /* 0x000fe20000400000 */
[----:B------:R-:W-:-:S03]  /*6920*/  ISETP.GT.AND P0, PT, R3, RZ, P3 ;  /* 0x000000ff0300720c */ /* 0x000fc60001f04270 */
[----:B------:R-:W-:-:S05]  /*6930*/  FFMA R20, R95, R104, R20 ;  /* 0x000000685f147223 */ /* 0x000fca0000000014 */
[----:B------:R-:W-:-:S05]  /*6940*/  F2FP.BF16.F32.PACK_AB R20, RZ, R20 ;  /* 0x00000014ff14723e */ /* 0x000fca00000010ff */
[----:B------:R0:W-:Y:S01]  /*6950*/  @P2 STG.E.U16 desc[UR36][R10.64+0x12], R20 ;  /* 0x000012140a002986 */ /* 0x0001e2000c101524 */
[----:B------:R-:W-:Y:S05]  /*6960*/  @!P0 BRA `(.L_x_61) ;  /* 0x0000000000048947 */ /* 0x000fea0003800000 */
[----:B------:R0:W5:Y:S02]  /*6970*/  LDG.E.LTC128B.U16 R120, desc[UR36][R12.64+0x20] ;  /* 0x000020240c787981 */ /* 0x000164000c1e1520 */
.L_x_61:
[----:B------:R-:W-:Y:S05]  /*6980*/  BSYNC B1 ;  /* 0x0000000000017941 */ /* 0x000fea0003800000 */
.L_x_60:
        /* <DEDUP_REMOVED lines=10> */
.L_x_63:
[----:B------:R-:W-:Y:S05]  /*6a30*/  BSYNC B1 ;  /* 0x0000000000017941 */ /* 0x000fea0003800000 */
.L_x_62:
[----:B0----5:R-:W-:Y:S01]  /*6a40*/  IMAD.U32 R11, R120, 0x10000, RZ ;  /* 0x00010000780b7824 */ /* 0x021fe200078e00ff */
        /* <DEDUP_REMOVED lines=8> */
.L_x_65:
[----:B------:R-:W-:Y:S05]  /*6ad0*/  BSYNC B1 ;  /* 0x0000000000017941 */ /* 0x000fea0003800000 */
.L_x_64:
        /* <DEDUP_REMOVED lines=9> */
.L_x_67:
[----:B------:R-:W-:Y:S05]  /*6b70*/  BSYNC B1 ;  /* 0x0000000000017941 */ /* 0x000fea0003800000 */
.L_x_66:
        /* <DEDUP_REMOVED lines=10> */
.L_x_69:
[----:B------:R-:W-:Y:S05]  /*6c20*/  BSYNC B1 ;  /* 0x0000000000017941 */ /* 0x000fea0003800000 */
.L_x_68:
[----:B-----5:R-:W-:Y:S01]  /*6c30*/  IMAD.U32 R11, R120, 0x10000, RZ ;  /* 0x00010000780b7824 */ /* 0x020fe200078e00ff */
        /* <DEDUP_REMOVED lines=9> */
.L_x_71:
[----:B------:R-:W-:Y:S05]  /*6cd0*/  BSYNC B1 ;  /* 0x0000000000017941 */ /* 0x000fea0003800000 */
.L_x_70:
        /* <DEDUP_REMOVED lines=9> */
.L_x_73:
[----:B------:R-:W-:Y:S05]  /*6d70*/  BSYNC B1 ;  /* 0x0000000000017941 */ /* 0x000fea0003800000 */
.L_x_72:
        /* <DEDUP_REMOVED lines=9> */
.L_x_75:
[----:B------:R-:W-:Y:S05]  /*6e10*/  BSYNC B1 ;  /* 0x0000000000017941 */ /* 0x000fea0003800000 */
.L_x_74:
        /* <DEDUP_REMOVED lines=9> */
.L_x_77:
[----:B------:R-:W-:Y:S05]  /*6eb0*/  BSYNC B1 ;  /* 0x0000000000017941 */ /* 0x000fea0003800000 */
.L_x_76:
[----:B-----5:R-:W-:Y:S01]  /*6ec0*/  IMAD.U32 R11, R120, 0x10000, RZ ;  /* 0x00010000780b7824 */ /* 0x020fe200078e00ff */
[----:B------:R-:W-:Y:S01]  /*6ed0*/  ISETP.GT.AND P4, PT, R3, 0x80, P2 ;  /* 0x000000800300780c */ /* 0x000fe20001784270 */
[----:B------:R-:W-:Y:S02]  /*6ee0*/  BSSY B1, `(.L_x_78) ;  /* 0x000000a000017945 */ /* 0x000fe40003800000 */
[----:B------:R-:W-:-:S04]  /*6ef0*/  FMUL R11, R11, R106 ;  /* 0x0000006a0b0b7220 */ /* 0x000fc80000400000 */
[----:B------:R-:W-:Y:S01]  /*6f00*/  FFMA R72, R72, R104, R11 ;  /* 0x0000006848487223 */ /* 0x000fe2000000000b */
[----:B0-----:R-:W-:-:S04]  /*6f10*/  IMAD.WIDE.U32 R10, R4, 0xf0, R110 ;  /* 0x000000f0040a7825 */ /* 0x001fc800078e006e */
[----:B------:R-:W-:Y:S01]  /*6f20*/  F2FP.BF16.F32.PACK_AB R72, RZ, R72 ;  /* 0x00000048ff48723e */ /* 0x000fe200000010ff */
[----:B------:R-:W-:Y:S02]  /*6f30*/  IMAD.IADD R5, R5, 0x1, R11 ;  /* 0x0000000105057824 */ /* 0x000fe400078e020b */
[----:B------:R-:W-:-:S05]  /*6f40*/  IMAD.MOV.U32 R4, RZ, RZ, R10 ;  /* 0x000000ffff047224 */ /* 0x000fca00078e000a */
[----:B------:R0:W-:Y:S01]  /*6f50*/  @P5 STG.E.U16 desc[UR36][R4.64+0x20], R72 ;  /* 0x0000204804005986 */ /* 0x0001e2000c101524 */
[----:B------:R-:W-:Y:S05]  /*6f60*/  @!P4 BRA `(.L_x_79) ;  /* 0x000000000004c947 */ /* 0x000fea0003800000 */
[----:B------:R0:W5:Y:S02]  /*6f70*/  LDG.E.LTC128B.U16 R120, desc[UR36][R98.64+0x22] ;  /* 0x0000222462787981 */ /* 0x000164000c1e1520 */
.L_x_79:
[----:B------:R-:W-:Y:S05]  /*6f80*/  BSYNC B1 ;  /* 0x0000000000017941 */ /* 0x000fea0003800000 */
.L_x_78:
        /* <DEDUP_REMOVED lines=9> */
.L_x_81:
[----:B------:R-:W-:Y:S05]  /*7020*/  BSYNC B1 ;  /* 0x0000000000017941 */ /* 0x000fea0003800000 */
.L_x_80:
[----:B-----5:R-:W-:Y:S01]  /*7030*/  IMAD.U32 R11, R120, 0x10000, RZ ;  /* 0x00010000780b7824 */ /* 0x020fe200078e00ff */
[----:B------:R-:W-:Y:S01]  /*7040*/  IADD3 R10, P4, R7, R10, RZ ;  /* 0x0000000a070a7210 */ /* 0x000fe20007f9e0ff */
[----:B------:R-:W-:Y:S01]  /*7050*/  BSSY B1, `(.L_x_82) ;  /* 0x0000009000017945 */ /* 0x000fe20003800000 */
[----:B------:R-:W-:Y:S01]  /*7060*/  ISETP.GT.AND P2, PT, R3, 0x88, P2 ;  /* 0x000000880300780c */ /* 0x000fe20001744270 */
[----:B------:R-:W-:-:S04]  /*7070*/  FMUL R11, R11, R106 ;  /* 0x0000006a0b0b7220 */ /* 0x000fc80000400000 */
[----:B------:R-:W-:-:S05]  /*7080*/  FFMA R11, R74, R104, R11 ;  /* 0x000000684a0b7223 */ /* 0x000fca000000000b */
[----:B------:R-:W-:Y:S01]  /*7090*/  F2FP.BF16.F32.PACK_AB R7, RZ, R11 ;  /* 0x0000000bff07723e */ /* 0x000fe200000010ff */
[----:B------:R-:W-:-:S05]  /*70a0*/  IMAD.X R11, R21, 0x1, R5, P4 ;  /* 0x00000001150b7824 */ /* 0x000fca00020e0605 */
[----:B------:R0:W-:Y:S01]  /*70b0*/  @P3 STG.E.U16 desc[UR36][R10.64+0x20], R7 ;  /* 0x000020070a003986 */ /* 0x0001e2000c101524 */
[----:B------:R-:W-:Y:S05]  /*70c0*/  @!P2 BRA `(.L_x_83) ;  /* 0x000000000004a947 */ /* 0x000fea0003800000 */
[----:B------:R0:W5:Y:S02]  /*70d0*/  LDG.E.LTC128B.U16 R120, desc[UR36][R14.64+0x22] ;  /* 0x000022240e787981 */ /* 0x000164000c1e1520 */
.L_x_83:
[----:B------:R-:W-:Y:S05]  /*70e0*/  BSYNC B1 ;  /* 0x0000000000017941 */ /* 0x000fea0003800000 */
.L_x_82:
        /* <DEDUP_REMOVED lines=9> */
.L_x_85:
[----:B------:R-:W-:Y:S05]  /*7180*/  BSYNC B1 ;  /* 0x0000000000017941 */ /* 0x000fea0003800000 */
.L_x_84:
        /* <DEDUP_REMOVED lines=9> */
.L_x_87:
[----:B------:R-:W-:Y:S05]  /*7220*/  BSYNC B1 ;  /* 0x0000000000017941 */ /* 0x000fea0003800000 */
.L_x_86:
        /* <DEDUP_REMOVED lines=9> */
.L_x_89:
[----:B------:R-:W-:Y:S05]  /*72c0*/  BSYNC B1 ;  /* 0x0000000000017941 */ /* 0x000fea0003800000 */
.L_x_88:
        /* <DEDUP_REMOVED lines=9> */
.L_x_91:
[----:B------:R-:W-:Y:S05]  /*7360*/  BSYNC B1 ;  /* 0x0000000000017941 */ /* 0x000fea0003800000 */
.L_x_90:
        /* <DEDUP_REMOVED lines=10> */
.L_x_93:
[----:B------:R-:W-:Y:S05]  /*7410*/  BSYNC B1 ;  /* 0x0000000000017941 */ /* 0x000fea0003800000 */
.L_x_92:
        /* <DEDUP_REMOVED lines=10> */
.L_x_95:
[----:B------:R-:W-:Y:S05]  /*74c0*/  BSYNC B1 ;  /* 0x0000000000017941 */ /* 0x000fea0003800000 */
.L_x_94:
        /* <DEDUP_REMOVED lines=9> */
.L_x_97:
[----:B------:R-:W-:Y:S05]  /*7560*/  BSYNC B1 ;  /* 0x0000000000017941 */ /* 0x000fea0003800000 */
.L_x_96:
        /* <DEDUP_REMOVED lines=9> */
.L_x_99:
[----:B------:R-:W-:Y:S05]  /*7600*/  BSYNC B1 ;  /* 0x0000000000017941 */ /* 0x000fea0003800000 */
.L_x_98:
        /* <DEDUP_REMOVED lines=10> */
.L_x_101:
[----:B------:R-:W-:Y:S05]  /*76b0*/  BSYNC B1 ;  /* 0x0000000000017941 */ /* 0x000fea0003800000 */
.L_x_100:
        /* <DEDUP_REMOVED lines=10> */
.L_x_103:
[----:B------:R-:W-:Y:S05]  /*7760*/  BSYNC B1 ;  /* 0x0000000000017941 */ /* 0x000fea0003800000 */
.L_x_102:
        /* <DEDUP_REMOVED lines=9> */
.L_x_105:
[----:B------:R-:W-:Y:S05]  /*7800*/  BSYNC B1 ;  /* 0x0000000000017941 */ /* 0x000fea0003800000 */
.L_x_104:
        /* <DEDUP_REMOVED lines=9> */
.L_x_107:
[----:B------:R-:W-:Y:S05]  /*78a0*/  BSYNC B1 ;  /* 0x0000000000017941 */ /* 0x000fea0003800000 */
.L_x_106:
        /* <DEDUP_REMOVED lines=9> */
.L_x_109:
[----:B------:R-:W-:Y:S05]  /*7940*/  BSYNC B1 ;  /* 0x0000000000017941 */ /* 0x000fea0003800000 */
.L_x_108:
        /* <DEDUP_REMOVED lines=9> */
.L_x_111:
[----:B------:R-:W-:Y:S05]  /*79e0*/  BSYNC B1 ;  /* 0x0000000000017941 */ /* 0x000fea0003800000 */
.L_x_110:
        /* <DEDUP_REMOVED lines=9> */
.L_x_113:
[----:B------:R-:W-:Y:S05]  /*7a80*/  BSYNC B1 ;  /* 0x0000000000017941 */ /* 0x000fea0003800000 */
.L_x_112:
        /* <DEDUP_REMOVED lines=9> */
.L_x_115:
[----:B------:R-:W-:Y:S05]  /*7b20*/  BSYNC B1 ;  /* 0x0000000000017941 */ /* 0x000fea0003800000 */
.L_x_114:
        /* <DEDUP_REMOVED lines=9> */
.L_x_117:
[----:B------:R-:W-:Y:S05]  /*7bc0*/  BSYNC B1 ;  /* 0x0000000000017941 */ /* 0x000fea0003800000 */
.L_x_116:
        /* <DEDUP_REMOVED lines=9> */
.L_x_119:
[----:B------:R-:W-:Y:S05]  /*7c60*/  BSYNC B1 ;  /* 0x0000000000017941 */ /* 0x000fea0003800000 */
.L_x_118:
        /* <DEDUP_REMOVED lines=9> */
.L_x_121:
[----:B------:R-:W-:Y:S05]  /*7d00*/  BSYNC B1 ;  /* 0x0000000000017941 */ /* 0x000fea0003800000 */
.L_x_120:
        /* <DEDUP_REMOVED lines=9> */
.L_x_123:
[----:B------:R-:W-:Y:S05]  /*7da0*/  BSYNC B1 ;  /* 0x0000000000017941 */ /* 0x000fea0003800000 */
.L_x_122:
        /* <DEDUP_REMOVED lines=10> */
.L_x_125:
[----:B------:R-:W-:Y:S05]  /*7e50*/  BSYNC B1 ;  /* 0x0000000000017941 */ /* 0x000fea0003800000 */
.L_x_124:
        /* <DEDUP_REMOVED lines=10> */
.L_x_127:
[----:B------:R-:W-:Y:S05]  /*7f00*/  BSYNC B1 ;  /* 0x0000000000017941 */ /* 0x000fea0003800000 */
.L_x_126:
        /* <DEDUP_REMOVED lines=9> */
.L_x_129:
[----:B------:R-:W-:Y:S05]  /*7fa0*/  BSYNC B1 ;  /* 0x0000000000017941 */ /* 0x000fea0003800000 */
.L_x_128:
        /* <DEDUP_REMOVED lines=9> */
.L_x_131:
[----:B------:R-:W-:Y:S05]  /*8040*/  BSYNC B1 ;  /* 0x0000000000017941 */ /* 0x000fea0003800000 */
.L_x_130:
        /* <DEDUP_REMOVED lines=10> */
.L_x_133:
[----:B------:R-:W-:Y:S05]  /*80f0*/  BSYNC B1 ;  /* 0x0000000000017941 */ /* 0x000fea0003800000 */
.L_x_132:
        /* <DEDUP_REMOVED lines=10> */
.L_x_135:
[----:B------:R-:W-:Y:S05]  /*81a0*/  BSYNC B1 ;  /* 0x0000000000017941 */ /* 0x000fea0003800000 */
.L_x_134:
        /* <DEDUP_REMOVED lines=9> */
.L_x_137:
[----:B------:R-:W-:Y:S05]  /*8240*/  BSYNC B1 ;  /* 0x0000000000017941 */ /* 0x000fea0003800000 */
.L_x_136:
        /* <DEDUP_REMOVED lines=9> */
.L_x_139:
[----:B------:R-:W-:Y:S05]  /*82e0*/  BSYNC B1 ;  /* 0x0000000000017941 */ /* 0x000fea0003800000 */
.L_x_138:
        /* <DEDUP_REMOVED lines=9> */
.L_x_141:
[----:B------:R-:W-:Y:S05]  /*8380*/  BSYNC B1 ;  /* 0x0000000000017941 */ /* 0x000fea0003800000 */
.L_x_140:
        /* <DEDUP_REMOVED lines=9> */
.L_x_143:
[----:B------:R-:W-:Y:S05]  /*8420*/  BSYNC B1 ;  /* 0x0000000000017941 */ /* 0x000fea0003800000 */
.L_x_142:
        /* <DEDUP_REMOVED lines=9> */
.L_x_145:
[----:B------:R-:W-:Y:S05]  /*84c0*/  BSYNC B1 ;  /* 0x0000000000017941 */ /* 0x000fea0003800000 */
.L_x_144:
        /* <DEDUP_REMOVED lines=9> */
.L_x_147:
[----:B------:R-:W-:Y:S05]  /*8560*/  BSYNC B1 ;  /* 0x0000000000017941 */ /* 0x000fea0003800000 */
.L_x_146:
        /* <DEDUP_REMOVED lines=9> */
.L_x_149:
[----:B------:R-:W-:Y:S05]  /*8600*/  BSYNC B1 ;  /* 0x0000000000017941 */ /* 0x000fea0003800000 */
.L_x_148:
        /* <DEDUP_REMOVED lines=9> */
.L_x_151:
[----:B------:R-:W-:Y:S05]  /*86a0*/  BSYNC B1 ;  /* 0x0000000000017941 */ /* 0x000fea0003800000 */
.L_x_150:
        /* <DEDUP_REMOVED lines=9> */
.L_x_153:
[----:B------:R-:W-:Y:S05]  /*8740*/  BSYNC B1 ;  /* 0x0000000000017941 */ /* 0x000fea0003800000 */
.L_x_152:
        /* <DEDUP_REMOVED lines=9> */
.L_x_155:
[----:B------:R-:W-:Y:S05]  /*87e0*/  BSYNC B1 ;  /* 0x0000000000017941 */ /* 0x000fea0003800000 */
.L_x_154:
        /* <DEDUP_REMOVED lines=10> */
.L_x_157:
[----:B------:R-:W-:Y:S05]  /*8890*/  BSYNC B1 ;  /* 0x0000000000017941 */ /* 0x000fea0003800000 */
.L_x_156:
        /* <DEDUP_REMOVED lines=10> */
.L_x_159:
[----:B------:R-:W-:Y:S05]  /*8940*/  BSYNC B1 ;  /* 0x0000000000017941 */ /* 0x000fea0003800000 */
.L_x_158:
        /* <DEDUP_REMOVED lines=9> */
.L_x_161:
[----:B------:R-:W-:Y:S05]  /*89e0*/  BSYNC B1 ;  /* 0x0000000000017941 */ /* 0x000fea0003800000 */
.L_x_160:
        /* <DEDUP_REMOVED lines=9> */
.L_x_163:
[----:B------:R-:W-:Y:S05]  /*8a80*/  BSYNC B1 ;  /* 0x0000000000017941 */ /* 0x000fea0003800000 */
.L_x_162:
        /* <DEDUP_REMOVED lines=10> */
.L_x_165:
[----:B------:R-:W-:Y:S05]  /*8b30*/  BSYNC B1 ;  /* 0x0000000000017941 */ /* 0x000fea0003800000 */
.L_x_164:
        /* <DEDUP_REMOVED lines=10> */
.L_x_167:
[----:B------:R-:W-:Y:S05]  /*8be0*/  BSYNC B1 ;  /* 0x0000000000017941 */ /* 0x000fea0003800000 */
.L_x_166:
        /* <DEDUP_REMOVED lines=9> */
.L_x_169:
[----:B------:R-:W-:Y:S05]  /*8c80*/  BSYNC B1 ;  /* 0x0000000000017941 */ /* 0x000fea0003800000 */
.L_x_168:
        /* <DEDUP_REMOVED lines=9> */
.L_x_171:
[----:B------:R-:W-:Y:S05]  /*8d20*/  BSYNC B1 ;  /* 0x0000000000017941 */ /* 0x000fea0003800000 */
.L_x_170:
        /* <DEDUP_REMOVED lines=9> */
.L_x_173:
[----:B------:R-:W-:Y:S05]  /*8dc0*/  BSYNC B1 ;  /* 0x0000000000017941 */ /* 0x000fea0003800000 */
.L_x_172:
        /* <DEDUP_REMOVED lines=9> */
.L_x_175:
[----:B------:R-:W-:Y:S05]  /*8e60*/  BSYNC B1 ;  /* 0x0000000000017941 */ /* 0x000fea0003800000 */
.L_x_174:
        /* <DEDUP_REMOVED lines=9> */
.L_x_177:
[----:B------:R-:W-:Y:S05]  /*8f00*/  BSYNC B1 ;  /* 0x0000000000017941 */ /* 0x000fea0003800000 */
.L_x_176:
        /* <DEDUP_REMOVED lines=9> */
.L_x_179:
[----:B------:R-:W-:Y:S05]  /*8fa0*/  BSYNC B1 ;  /* 0x0000000000017941 */ /* 0x000fea0003800000 */
.L_x_178:
        /* <DEDUP_REMOVED lines=9> */
.L_x_181:
[----:B------:R-:W-:Y:S05]  /*9040*/  BSYNC B1 ;  /* 0x0000000000017941 */ /* 0x000fea0003800000 */
.L_x_180:
        /* <DEDUP_REMOVED lines=9> */
.L_x_183:
[----:B------:R-:W-:Y:S05]  /*90e0*/  BSYNC B1 ;  /* 0x0000000000017941 */ /* 0x000fea0003800000 */
.L_x_182:
        /* <DEDUP_REMOVED lines=9> */
.L_x_185:
[----:B------:R-:W-:Y:S05]  /*9180*/  BSYNC B1 ;  /* 0x0000000000017941 */ /* 0x000fea0003800000 */
.L_x_184:
        /* <DEDUP_REMOVED lines=9> */
.L_x_187:
[----:B------:R-:W-:Y:S05]  /*9220*/  BSYNC B1 ;  /* 0x0000000000017941 */ /* 0x000fea0003800000 */
.L_x_186:
[----:B------:R-:W-:Y:S05]  /*9230*/  @!P0 BRA `(.L_x_188) ;  /* 0x0000001400c08947 */ /* 0x000fea0003800000 */
[----:B-----5:R-:W-:-:S04]  /*9240*/  IMAD.U32 R3, R120, 0x10000, RZ ;  /* 0x0001000078037824 */ /* 0x020fc800078e00ff */
[----:B------:R-:W-:-:S04]  /*9250*/  FMUL R4, R3, R106 ;  /* 0x0000006a03047220 */ /* 0x000fc80000400000 */
[----:B------:R-:W-:-:S05]  /*9260*/  FFMA R4, R31, R104, R4 ;  /* 0x000000681f047223 */ /* 0x000fca0000000004 */
[----:B------:R-:W-:-:S05]  /*9270*/  F2FP.BF16.F32.PACK_AB R4, RZ, R4 ;  /* 0x00000004ff04723e */ /* 0x000fca00000010ff */
[----:B------:R0:W-:Y:S01]  /*9280*/  STG.E.U16 desc[UR36][R10.64+0x92], R4 ;  /* 0x000092040a007986 */ /* 0x0001e2000c101524 */
[----:B------:R-:W-:Y:S05]  /*9290*/  BRA `(.L_x_188) ;  /* 0x0000001400a87947 */ /* 0x000fea0003800000 */
.L_x_33:
[----:B------:R-:W-:Y:S01]  /*92a0*/  ULDC.64 UR4, c[0x0][0x5c0] ;  /* 0x0001700000047ab9 */ /* 0x000fe20000000a00 */
[-C--:B------:R-:W-:Y:S01]  /*92b0*/  FMUL R96, R96, R104.reuse ;  /* 0x0000006860607220 */ /* 0x080fe20000400000 */
[----:B------:R-:W-:Y:S01]  /*92c0*/  LEA R8, P2, R112, UR4, 0x1 ;  /* 0x0000000470087c11 */ /* 0x000fe2000f8408ff */
[----:B------:R-:W-:Y:S01]  /*92d0*/  IMAD.SHL.U32 R105, R4, 0x10, RZ ;  /* 0x0000001004697824 */ /* 0x000fe200078e00ff */
[----:B------:R-:W-:Y:S01]  /*92e0*/  ISETP.GT.AND P3, PT, R6, 0x1, PT ;  /* 0x000000010600780c */ /* 0x000fe20003f64270 */
[----:B------:R-:W-:Y:S01]  /*92f0*/  FMUL R97, R97, R104 ;  /* 0x0000006861617220 */ /* 0x000fe20000400000 */
[----:B------:R-:W-:Y:S01]  /*9300*/  F2FP.BF16.F32.PACK_AB R96, RZ, R96 ;  /* 0x00000060ff60723e */ /* 0x000fe200000010ff */
[-C--:B------:R-:W-:Y:S01]  /*9310*/  FMUL R99, R99, R104.reuse ;  /* 0x0000006863637220 */ /* 0x080fe20000400000 */
[----:B------:R-:W-:Y:S01]  /*9320*/  LEA.HI.X R9, R112, UR5, R123, 0x1, P2 ;  /* 0x0000000570097c11 */ /* 0x000fe200090f0c7b */
[-C--:B------:R-:W-:Y:S01]  /*9330*/  FMUL R98, R98, R104.reuse ;  /* 0x0000006862627220 */ /* 0x080fe20000400000 */
[----:B------:R-:W-:Y:S01]  /*9340*/  ISETP.GT.AND P2, PT, R3, RZ, P3 ;  /* 0x000000ff0300720c */ /* 0x000fe20001f44270 */
[-C--:B------:R-:W-:Y:S01]  /*9350*/  FMUL R101, R101, R104.reuse ;  /* 0x0000006865657220 */ /* 0x080fe20000400000 */
[----:B------:R-:W-:Y:S01]  /*9360*/  SHF.L.U64.HI R7, R4, 0x4, R5 ;  /* 0x0000000404077819 */ /* 0x000fe20000010205 */
[----:B------:R-:W-:Y:S01]  /*9370*/  @P1 STG.E.U16 desc[UR36][R8.64], R96 ;  /* 0x0000006008001986 */ /* 0x000fe2000c101524 */
[----:B------:R-:W-:Y:S01]  /*9380*/  ISETP.GT.AND P1, PT, R3, 0x8, P3 ;  /* 0x000000080300780c */ /* 0x000fe20001f24270 */
[----:B------:R-:W-:Y:S01]  /*9390*/  FMUL R100, R100, R104 ;  /* 0x0000006864647220 */ /* 0x000fe20000400000 */
[----:B------:R-:W-:Y:S01]  /*93a0*/  IADD3 R10, P4, R105, R8, RZ ;  /* 0x00000008690a7210 */ /* 0x000fe20007f9e0ff */
[-C--:B------:R-:W-:Y:S01]  /*93b0*/  FMUL R103, R103, R104.reuse ;  /* 0x0000006867677220 */ /* 0x080fe20000400000 */
[----:B------:R-:W-:Y:S01]  /*93c0*/  F2FP.BF16.F32.PACK_AB R97, RZ, R97 ;  /* 0x00000061ff61723e */ /* 0x000fe200000010ff */
[----:B------:R-:W-:Y:S01]  /*93d0*/  FMUL R102, R102, R104 ;  /* 0x0000006866667220 */ /* 0x000fe20000400000 */
[----:B------:R-:W-:Y:S01]  /*93e0*/  F2FP.BF16.F32.PACK_AB R99, RZ, R99 ;  /* 0x00000063ff63723e */ /* 0x000fe200000010ff */
[----:B------:R-:W-:Y:S01]  /*93f0*/  IMAD.X R11, R7, 0x1, R9, P4 ;  /* 0x00000001070b7824 */ /* 0x000fe200020e0609 */
[----:B------:R-:W-:Y:S01]  /*9400*/  ISETP.GT.AND P5, PT, R3, 0x8, P0 ;  /* 0x000000080300780c */ /* 0x000fe200007a4270 */
[----:B------:R0:W-:Y:S01]  /*9410*/  @P2 STG.E.U16 desc[UR36][R8.64+0x2], R97 ;  /* 0x0000026108002986 */ /* 0x0001e2000c101524 */
[----:B------:R-:W-:Y:S01]  /*9420*/  F2FP.BF16.F32.PACK_AB R98, RZ, R98 ;  /* 0x00000062ff62723e */ /* 0x000fe200000010ff */
[----:B------:R-:W-:Y:S01]  /*9430*/  FMUL R88, R88, R104 ;  /* 0x0000006858587220 */ /* 0x000fe20000400000 */
[C---:B------:R-:W-:Y:S01]  /*9440*/  ISETP.GT.AND P2, PT, R6.reuse, 0x8, PT ;  /* 0x000000080600780c */ /* 0x040fe20003f44270 */
[----:B------:R-:W-:Y:S01]  /*9450*/  @P1 STG.E.U16 desc[UR36][R10.64+0x2], R99 ;  /* 0x000002630a001986 */ /* 0x000fe2000c101524 */
[----:B------:R-:W-:Y:S01]  /*9460*/  ISETP.GT.AND P1, PT, R6, 0x9, PT ;  /* 0x000000090600780c */ /* 0x000fe20003f24270 */
[----:B------:R-:W-:Y:S01]  /*9470*/  IMAD.WIDE.U32 R12, R4, 0xf0, R10 ;  /* 0x000000f0040c7825 */ /* 0x000fe200078e000a */
[----:B------:R-:W-:-:S03]  /*9480*/  F2FP.BF16.F32.PACK_AB R101, RZ, R101 ;  /* 0x00000065ff65723e */ /* 0x000fc600000010ff */
[-C--:B------:R-:W-:Y:S01]  /*9490*/  FMUL R89, R89, R104.reuse ;  /* 0x0000006859597220 */ /* 0x080fe20000400000 */
[C---:B------:R-:W-:Y:S01]  /*94a0*/  ISETP.GT.AND P4, PT, R3.reuse, RZ, P1 ;  /* 0x000000ff0300720c */ /* 0x040fe20000f84270 */
[----:B------:R-:W-:Y:S01]  /*94b0*/  FMUL R90, R90, R104 ;  /* 0x000000685a5a7220 */ /* 0x000fe20000400000 */
[----:B------:R-:W-:Y:S01]  /*94c0*/  F2FP.BF16.F32.PACK_AB R100, RZ, R100 ;  /* 0x00000064ff64723e */ /* 0x000fe200000010ff */
[----:B------:R-:W-:Y:S01]  /*94d0*/  @P5 STG.E.U16 desc[UR36][R10.64], R98 ;  /* 0x000000620a005986 */ /* 0x000fe2000c101524 */
[----:B------:R-:W-:Y:S01]  /*94e0*/  ISETP.GT.AND P5, PT, R3, RZ, P2 ;  /* 0x000000ff0300720c */ /* 0x000fe200017a4270 */
[----:B0-----:R-:W-:Y:S01]  /*94f0*/  IMAD R97, R5, 0xf0, RZ ;  /* 0x000000f005617824 */ /* 0x001fe200078e02ff */
[----:B------:R-:W-:Y:S01]  /*9500*/  F2FP.BF16.F32.PACK_AB R103, RZ, R103 ;  /* 0x00000067ff67723e */ /* 0x000fe200000010ff */
[----:B------:R-:W-:Y:S01]  /*9510*/  FMUL R91, R91, R104 ;  /* 0x000000685b5b7220 */ /* 0x000fe20000400000 */
[----:B------:R-:W-:Y:S01]  /*9520*/  F2FP.BF16.F32.PACK_AB R102, RZ, R102 ;  /* 0x00000066ff66723e */ /* 0x000fe200000010ff */
[----:B------:R-:W-:Y:S01]  /*9530*/  IMAD.IADD R13, R97, 0x1, R13 ;  /* 0x00000001610d7824 */ /* 0x000fe200078e020d */
[----:B------:R-:W-:Y:S01]  /*9540*/  F2FP.BF16.F32.PACK_AB R88, RZ, R88 ;  /* 0x00000058ff58723e */ /* 0x000fe200000010ff */
[-C--:B------:R-:W-:Y:S01]  /*9550*/  FMUL R92, R92, R104.reuse ;  /* 0x000000685c5c7220 */ /* 0x080fe20000400000 */
[----:B------:R-:W-:Y:S01]  /*9560*/  F2FP.BF16.F32.PACK_AB R89, RZ, R89 ;  /* 0x00000059ff59723e */ /* 0x000fe200000010ff */
[----:B------:R-:W-:Y:S01]  /*9570*/  @P4 STG.E.U16 desc[UR36][R8.64+0x12], R101 ;  /* 0x0000126508004986 */ /* 0x000fe2000c101524 */
[----:B------:R-:W-:Y:S01]  /*9580*/  ISETP.GT.AND P4, PT, R3, 0x8, P1 ;  /* 0x000000080300780c */ /* 0x000fe20000f84270 */
[----:B------:R-:W-:Y:S01]  /*9590*/  FMUL R93, R93, R104 ;  /* 0x000000685d5d7220 */ /* 0x000fe20000400000 */
[----:B------:R-:W-:Y:S01]  /*95a0*/  F2FP.BF16.F32.PACK_AB R90, RZ, R90 ;  /* 0x0000005aff5a723e */ /* 0x000fe200000010ff */
[----:B------:R-:W-:Y:S01]  /*95b0*/  @P5 STG.E.U16 desc[UR36][R8.64+0x10], R100 ;  /* 0x0000106408005986 */ /* 0x000fe2000c101524 */
[----:B------:R-:W-:Y:S01]  /*95c0*/  ISETP.GT.AND P5, PT, R3, 0x8, P2 ;  /* 0x000000080300780c */ /* 0x000fe200017a4270 */
[-C--:B------:R-:W-:Y:S01]  /*95d0*/  FMUL R94, R94, R104.reuse ;  /* 0x000000685e5e7220 */ /* 0x080fe20000400000 */
[----:B------:R-:W-:Y:S01]  /*95e0*/  F2FP.BF16.F32.PACK_AB R91, RZ, R91 ;  /* 0x0000005bff5b723e */ /* 0x000fe200000010ff */
[----:B------:R-:W-:Y:S01]  /*95f0*/  FMUL R95, R95, R104 ;  /* 0x000000685f5f7220 */ /* 0x000fe20000400000 */
[----:B------:R-:W-:Y:S01]  /*9600*/  F2FP.BF16.F32.PACK_AB R92, RZ, R92 ;  /* 0x0000005cff5c723e */ /* 0x000fe200000010ff */
[-C--:B------:R-:W-:Y:S01]  /*9610*/  FMUL R81, R81, R104.reuse ;  /* 0x0000006851517220 */ /* 0x080fe20000400000 */
[----:B------:R-:W-:Y:S01]  /*9620*/  F2FP.BF16.F32.PACK_AB R93, RZ, R93 ;  /* 0x0000005dff5d723e */ /* 0x000fe200000010ff */
[----:B------:R-:W-:Y:S01]  /*9630*/  FMUL R80, R80, R104 ;  /* 0x0000006850507220 */ /* 0x000fe20000400000 */
[----:B------:R-:W-:Y:S01]  /*9640*/  F2FP.BF16.F32.PACK_AB R94, RZ, R94 ;  /* 0x0000005eff5e723e */ /* 0x000fe200000010ff */
[----:B------:R-:W-:Y:S01]  /*9650*/  @P4 STG.E.U16 desc[UR36][R10.64+0x12], R103 ;  /* 0x000012670a004986 */ /* 0x000fe2000c101524 */
[C---:B------:R-:W-:Y:S01]  /*9660*/  ISETP.GT.AND P4, PT, R3.reuse, 0x80, P0 ;  /* 0x000000800300780c */ /* 0x040fe20000784270 */
[-C--:B------:R-:W-:Y:S01]  /*9670*/  FMUL R82, R82, R104.reuse ;  /* 0x0000006852527220 */ /* 0x080fe20000400000 */
[C---:B------:R-:W-:Y:S01]  /*9680*/  ISETP.GT.AND P0, PT, R3.reuse, 0x88, P0 ;  /* 0x000000880300780c */ /* 0x040fe20000704270 */
[----:B------:R-:W-:Y:S01]  /*9690*/  @P5 STG.E.U16 desc[UR36][R10.64+0x10], R102 ;  /* 0x000010660a005986 */ /* 0x000fe2000c101524 */
[----:B------:R-:W-:Y:S01]  /*96a0*/  ISETP.GT.AND P5, PT, R3, 0x80, P3 ;  /* 0x000000800300780c */ /* 0x000fe20001fa4270 */
[-C--:B------:R-:W-:Y:S01]  /*96b0*/  FMUL R83, R83, R104.reuse ;  /* 0x0000006853537220 */ /* 0x080fe20000400000 */
[----:B------:R-:W-:Y:S01]  /*96c0*/  ISETP.GT.AND P3, PT, R3, 0x88, P3 ;  /* 0x000000880300780c */ /* 0x000fe20001f64270 */
[-C--:B------:R-:W-:Y:S01]  /*96d0*/  FMUL R84, R84, R104.reuse ;  /* 0x0000006854547220 */ /* 0x080fe20000400000 */
[----:B------:R-:W-:Y:S01]  /*96e0*/  F2FP.BF16.F32.PACK_AB R95, RZ, R95 ;  /* 0x0000005fff5f723e */ /* 0x000fe200000010ff */
[-C--:B------:R-:W-:Y:S01]  /*96f0*/  FMUL R85, R85, R104.reuse ;  /* 0x0000006855557220 */ /* 0x080fe20000400000 */
[----:B------:R-:W-:Y:S01]  /*9700*/  F2FP.BF16.F32.PACK_AB R81, RZ, R81 ;  /* 0x00000051ff51723e */ /* 0x000fe200000010ff */
[----:B------:R-:W-:Y:S01]  /*9710*/  FMUL R86, R86, R104 ;  /* 0x0000006856567220 */ /* 0x000fe20000400000 */
[----:B------:R-:W-:Y:S01]  /*9720*/  F2FP.BF16.F32.PACK_AB R80, RZ, R80 ;  /* 0x00000050ff50723e */ /* 0x000fe200000010ff */
[----:B------:R0:W-:Y:S01]  /*9730*/  @P4 STG.E.U16 desc[UR36][R12.64], R88 ;  /* 0x000000580c004986 */ /* 0x0001e2000c101524 */
[----:B------:R-:W-:Y:S01]  /*9740*/  IADD3 R14, P4, R105, R12, RZ ;  /* 0x0000000c690e7210 */ /* 0x000fe20007f9e0ff */
[----:B------:R-:W-:Y:S01]  /*9750*/  FMUL R87, R87, R104 ;  /* 0x0000006857577220 */ /* 0x000fe20000400000 */
[----:B------:R-:W-:Y:S01]  /*9760*/  F2FP.BF16.F32.PACK_AB R82, RZ, R82 ;  /* 0x00000052ff52723e */ /* 0x000fe200000010ff */
[----:B------:R1:W-:Y:S01]  /*9770*/  @P5 STG.E.U16 desc[UR36][R12.64+0x2], R89 ;  /* 0x000002590c005986 */ /* 0x0003e2000c101524 */
[----:B------:R-:W-:Y:S01]  /*9780*/  ISETP.GT.AND P5, PT, R3, 0x80, P2 ;  /* 0x000000800300780c */ /* 0x000fe200017a4270 */
[----:B------:R-:W-:Y:S01]  /*9790*/  IMAD.X R15, R7, 0x1, R13, P4 ;  /* 0x00000001070f7824 */ /* 0x000fe200020e060d */
[C---:B------:R-:W-:Y:S01]  /*97a0*/  ISETP.GT.AND P4, PT, R3.reuse, 0x80, P1 ;  /* 0x000000800300780c */ /* 0x040fe20000f84270 */
[----:B------:R-:W-:Y:S01]  /*97b0*/  FMUL R72, R72, R104 ;  /* 0x0000006848487220 */ /* 0x000fe20000400000 */
[----:B------:R-:W-:Y:S01]  /*97c0*/  ISETP.GT.AND P1, PT, R3, 0x88, P1 ;  /* 0x000000880300780c */ /* 0x000fe20000f24270 */
[----:B------:R-:W-:Y:S01]  /*97d0*/  IMAD.WIDE.U32 R4, R4, 0xf0, R10 ;  /* 0x000000f004047825 */ /* 0x000fe200078e000a */
[----:B------:R-:W-:Y:S01]  /*97e0*/  @P0 STG.E.U16 desc[UR36][R14.64], R90 ;  /* 0x0000005a0e000986 */ /* 0x000fe2000c101524 */
[----:B------:R-:W-:-:S02]  /*97f0*/  ISETP.GT.AND P0, PT, R6, 0x11, PT ;  /* 0x000000110600780c */ /* 0x000fc40003f04270 */
[----:B------:R-:W-:Y:S01]  /*9800*/  FMUL R73, R73, R104 ;  /* 0x0000006849497220 */ /* 0x000fe20000400000 */
[----:B------:R-:W-:Y:S01]  /*9810*/  F2FP.BF16.F32.PACK_AB R83, RZ, R83 ;  /* 0x00000053ff53723e */ /* 0x000fe200000010ff */
[----:B------:R-:W-:Y:S01]  /*9820*/  IMAD.IADD R5, R97, 0x1, R5 ;  /* 0x0000000161057824 */ /* 0x000fe200078e0205 */
[----:B------:R-:W-:Y:S01]  /*9830*/  F2FP.BF16.F32.PACK_AB R84, RZ, R84 ;  /* 0x00000054ff54723e */ /* 0x000fe200000010ff */
[----:B------:R-:W-:Y:S01]  /*9840*/  FMUL R74, R74, R104 ;  /* 0x000000684a4a7220 */ /* 0x000fe20000400000 */
[--C-:B------:R-:W-:Y:S01]  /*9850*/  @P5 IMAD.MOV.U32 R20, RZ, RZ, R12.reuse ;  /* 0x000000ffff145224 */ /* 0x100fe200078e000c */
[----:B------:R-:W-:Y:S01]  /*9860*/  F2FP.BF16.F32.PACK_AB R85, RZ, R85 ;  /* 0x00000055ff55723e */ /* 0x000fe200000010ff */
[--C-:B------:R-:W-:Y:S01]  /*9870*/  @P5 IMAD.MOV.U32 R21, RZ, RZ, R13.reuse ;  /* 0x000000ffff155224 */ /* 0x100fe200078e000d */
[----:B------:R-:W-:Y:S01]  /*9880*/  F2FP.BF16.F32.PACK_AB R86, RZ, R86 ;  /* 0x00000056ff56723e */ /* 0x000fe200000010ff */
[----:B0-----:R-:W-:Y:S01]  /*9890*/  @P4 IMAD.MOV.U32 R88, RZ, RZ, R12 ;  /* 0x000000ffff584224 */ /* 0x001fe200078e000c */
[----:B------:R-:W-:Y:S01]  /*98a0*/  F2FP.BF16.F32.PACK_AB R87, RZ, R87 ;  /* 0x00000057ff57723e */ /* 0x000fe200000010ff */
[----:B-1----:R-:W-:Y:S01]  /*98b0*/  @P4 IMAD.MOV.U32 R89, RZ, RZ, R13 ;  /* 0x000000ffff594224 */ /* 0x002fe200078e000d */
[----:B------:R-:W-:Y:S01]  /*98c0*/  F2FP.BF16.F32.PACK_AB R72, RZ, R72 ;  /* 0x00000048ff48723e */ /* 0x000fe200000010ff */
[--C-:B------:R-:W-:Y:S01]  /*98d0*/  @P3 IMAD.MOV.U32 R12, RZ, RZ, R14.reuse ;  /* 0x000000ffff0c3224 */ /* 0x100fe200078e000e */
[----:B------:R-:W-:Y:S01]  /*98e0*/  F2FP.BF16.F32.PACK_AB R73, RZ, R73 ;  /* 0x00000049ff49723e */ /* 0x000fe200000010ff */
[--C-:B------:R-:W-:Y:S01]  /*98f0*/  @P3 IMAD.MOV.U32 R13, RZ, RZ, R15.reuse ;  /* 0x000000ffff0d3224 */ /* 0x100fe200078e000f */
[----:B------:R-:W-:Y:S01]  /*9900*/  F2FP.BF16.F32.PACK_AB R74, RZ, R74 ;  /* 0x0000004aff4a723e */ /* 0x000fe200000010ff */
[-C--:B------:R-:W-:Y:S01]  /*9910*/  FMUL R75, R75, R104.reuse ;  /* 0x000000684b4b7220 */ /* 0x080fe20000400000 */
[-C--:B------:R-:W-:Y:S01]  /*9920*/  FMUL R76, R76, R104.reuse ;  /* 0x000000684c4c7220 */ /* 0x080fe20000400000 */
[-C--:B------:R-:W-:Y:S01]  /*9930*/  FMUL R77, R77, R104.reuse ;  /* 0x000000684d4d7220 */ /* 0x080fe20000400000 */
[----:B------:R0:W-:Y:S01]  /*9940*/  @P3 STG.E.U16 desc[UR36][R12.64+0x2], R91 ;  /* 0x0000025b0c003986 */ /* 0x0001e2000c101524 */
[----:B------:R-:W-:Y:S01]  /*9950*/  ISETP.GT.AND P3, PT, R3, 0x88, P2 ;  /* 0x000000880300780c */ /* 0x000fe20001764270 */
[-C--:B------:R-:W-:Y:S01]  /*9960*/  FMUL R79, R79, R104.reuse ;  /* 0x000000684f4f7220 */ /* 0x080fe20000400000 */
[----:B------:R-:W-:Y:S01]  /*9970*/  ISETP.GT.AND P2, PT, R6, 0x10, PT ;  /* 0x000000100600780c */ /* 0x000fe20003f44270 */
[----:B------:R-:W-:Y:S01]  /*9980*/  @P5 STG.E.U16 desc[UR36][R20.64+0x10], R92 ;  /* 0x0000105c14005986 */ /* 0x000fe2000c101524 */
[C---:B------:R-:W-:Y:S01]  /*9990*/  ISETP.GT.AND P5, PT, R3.reuse, RZ, P0 ;  /* 0x000000ff0300720c */ /* 0x040fe200007a4270 */
[-C--:B------:R-:W-:Y:S01]  /*99a0*/  FMUL R78, R78, R104.reuse ;  /* 0x000000684e4e7220 */ /* 0x080fe20000400000 */
[----:B------:R-:W-:Y:S01]  /*99b0*/  F2FP.BF16.F32.PACK_AB R75, RZ, R75 ;  /* 0x0000004bff4b723e */ /* 0x000fe200000010ff */
[----:B------:R-:W-:Y:S01]  /*99c0*/  @P4 STG.E.U16 desc[UR36][R88.64+0x12], R93 ;  /* 0x0000125d58004986 */ /* 0x000fe2000c101524 */
[----:B------:R-:W-:Y:S01]  /*99d0*/  ISETP.GT.AND P4, PT, R3, RZ, P2 ;  /* 0x000000ff0300720c */ /* 0x000fe20001784270 */
[----:B------:R-:W-:Y:S01]  /*99e0*/  FMUL R64, R64, R104 ;  /* 0x0000006840407220 */ /* 0x000fe20000400000 */
[----:B------:R-:W-:Y:S01]  /*99f0*/  F2FP.BF16.F32.PACK_AB R76, RZ, R76 ;  /* 0x0000004cff4c723e */ /* 0x000fe200000010ff */
[----:B------:R-:W-:Y:S01]  /*9a00*/  FMUL R65, R65, R104 ;  /* 0x0000006841417220 */ /* 0x000fe20000400000 */
[----:B------:R-:W-:Y:S01]  /*9a10*/  F2FP.BF16.F32.PACK_AB R77, RZ, R77 ;  /* 0x0000004dff4d723e */ /* 0x000fe200000010ff */
[----:B0-----:R-:W-:Y:S01]  /*9a20*/  @P3 IMAD.MOV.U32 R12, RZ, RZ, R14 ;  /* 0x000000ffff0c3224 */ /* 0x001fe200078e000e */
[----:B------:R-:W-:Y:S01]  /*9a30*/  F2FP.BF16.F32.PACK_AB R79, RZ, R79 ;  /* 0x0000004fff4f723e */ /* 0x000fe200000010ff */
[----:B------:R-:W-:Y:S01]  /*9a40*/  @P3 IMAD.MOV.U32 R13, RZ, RZ, R15 ;  /* 0x000000ffff0d3224 */ /* 0x000fe200078e000f */
[----:B------:R-:W-:Y:S01]  /*9a50*/  F2FP.BF16.F32.PACK_AB R78, RZ, R78 ;  /* 0x0000004eff4e723e */ /* 0x000fe200000010ff */
[-C--:B------:R-:W-:Y:S01]  /*9a60*/  FMUL R67, R67, R104.reuse ;  /* 0x0000006843437220 */ /* 0x080fe20000400000 */
[----:B------:R-:W-:Y:S01]  /*9a70*/  FMUL R66, R66, R104 ;  /* 0x0000006842427220 */ /* 0x000fe20000400000 */
[----:B------:R-:W-:Y:S01]  /*9a80*/  F2FP.BF16.F32.PACK_AB R64, RZ, R64 ;  /* 0x00000040ff40723e */ /* 0x000fe200000010ff */
[----:B------:R0:W-:Y:S01]  /*9a90*/  @P3 STG.E.U16 desc[UR36][R12.64+0x10], R94 ;  /* 0x0000105e0c003986 */ /* 0x0001e2000c101524 */
[----:B------:R-:W-:Y:S01]  /*9aa0*/  ISETP.GT.AND P3, PT, R3, 0x8, P2 ;  /* 0x000000080300780c */ /* 0x000fe20001764270 */
[-C--:B------:R-:W-:Y:S01]  /*9ab0*/  FMUL R68, R68, R104.reuse ;  /* 0x0000006844447220 */ /* 0x080fe20000400000 */
[----:B------:R-:W-:Y:S01]  /*9ac0*/  F2FP.BF16.F32.PACK_AB R65, RZ, R65 ;  /* 0x00000041ff41723e */ /* 0x000fe200000010ff */
[----:B------:R1:W-:Y:S01]  /*9ad0*/  @P1 STG.E.U16 desc[UR36][R14.64+0x12], R95 ;  /* 0x0000125f0e001986 */ /* 0x0003e2000c101524 */
[----:B------:R-:W-:Y:S01]  /*9ae0*/  ISETP.GT.AND P1, PT, R6, 0x18, PT ;  /* 0x000000180600780c */ /* 0x000fe20003f24270 */
[-C--:B------:R-:W-:Y:S01]  /*9af0*/  FMUL R69, R69, R104.reuse ;  /* 0x0000006845457220 */ /* 0x080fe20000400000 */
[----:B------:R-:W-:Y:S01]  /*9b00*/  F2FP.BF16.F32.PACK_AB R67, RZ, R67 ;  /* 0x00000043ff43723e */ /* 0x000fe200000010ff */
[----:B------:R1:W-:Y:S01]  /*9b10*/  @P5 STG.E.U16 desc[UR36][R8.64+0x22], R81 ;  /* 0x0000225108005986 */ /* 0x0003e2000c101524 */
[C---:B------:R-:W-:Y:S01]  /*9b20*/  ISETP.GT.AND P5, PT, R3.reuse, 0x8, P0 ;  /* 0x000000080300780c */ /* 0x040fe200007a4270 */
[----:B------:R-:W-:Y:S01]  /*9b30*/  FMUL R70, R70, R104 ;  /* 0x0000006846467220 */ /* 0x000fe20000400000 */
[----:B------:R-:W-:Y:S01]  /*9b40*/  F2FP.BF16.F32.PACK_AB R66, RZ, R66 ;  /* 0x00000042ff42723e */ /* 0x000fe200000010ff */
[----:B------:R1:W-:Y:S01]  /*9b50*/  @P4 STG.E.U16 desc[UR36][R8.64+0x20], R80 ;  /* 0x0000205008004986 */ /* 0x0003e2000c101524 */
[----:B------:R-:W-:Y:S01]  /*9b60*/  ISETP.GT.AND P4, PT, R3, RZ, P1 ;  /* 0x000000ff0300720c */ /* 0x000fe20000f84270 */
[----:B------:R-:W-:Y:S01]  /*9b70*/  FMUL R71, R71, R104 ;  /* 0x0000006847477220 */ /* 0x000fe20000400000 */
[----:B------:R-:W-:Y:S01]  /*9b80*/  F2FP.BF16.F32.PACK_AB R68, RZ, R68 ;  /* 0x00000044ff44723e */ /* 0x000fe200000010ff */
[----:B------:R1:W-:Y:S01]  /*9b90*/  @P3 STG.E.U16 desc[UR36][R10.64+0x20], R82 ;  /* 0x000020520a003986 */ /* 0x0003e2000c101524 */
[----:B------:R-:W-:Y:S01]  /*9ba0*/  ISETP.GT.AND P3, PT, R6, 0x19, PT ;  /* 0x000000190600780c */ /* 0x000fe20003f64270 */
[-C--:B------:R-:W-:Y:S01]  /*9bb0*/  FMUL R56, R56, R104.reuse ;  /* 0x0000006838387220 */ /* 0x080fe20000400000 */
[----:B------:R-:W-:Y:S01]  /*9bc0*/  F2FP.BF16.F32.PACK_AB R69, RZ, R69 ;  /* 0x00000045ff45723e */ /* 0x000fe200000010ff */
[----:B------:R-:W-:Y:S01]  /*9bd0*/  FMUL R57, R57, R104 ;  /* 0x0000006839397220 */ /* 0x000fe20000400000 */
[----:B------:R-:W-:Y:S01]  /*9be0*/  F2FP.BF16.F32.PACK_AB R70, RZ, R70 ;  /* 0x00000046ff46723e */ /* 0x000fe200000010ff */
[----:B------:R1:W-:Y:S01]  /*9bf0*/  @P5 STG.E.U16 desc[UR36][R10.64+0x22], R83 ;  /* 0x000022530a005986 */ /* 0x0003e2000c101524 */
[C---:B------:R-:W-:Y:S01]  /*9c00*/  ISETP.GT.AND P5, PT, R3.reuse, RZ, P3 ;  /* 0x000000ff0300720c */ /* 0x040fe20001fa4270 */
[-C--:B------:R-:W-:Y:S01]  /*9c10*/  FMUL R58, R58, R104.reuse ;  /* 0x000000683a3a7220 */ /* 0x080fe20000400000 */
[----:B------:R-:W-:Y:S01]  /*9c20*/  F2FP.BF16.F32.PACK_AB R71, RZ, R71 ;  /* 0x00000047ff47723e */ /* 0x000fe200000010ff */
[----:B------:R1:W-:Y:S01]  /*9c30*/  @P4 STG.E.U16 desc[UR36][R8.64+0x30], R84 ;  /* 0x0000305408004986 */ /* 0x0003e2000c101524 */
[----:B------:R-:W-:Y:S01]  /*9c40*/  ISETP.GT.AND P4, PT, R3, 0x8, P1 ;  /* 0x000000080300780c */ /* 0x000fe20000f84270 */
[----:B------:R-:W-:Y:S01]  /*9c50*/  FMUL R59, R59, R104 ;  /* 0x000000683b3b7220 */ /* 0x000fe20000400000 */
[----:B------:R-:W-:Y:S01]  /*9c60*/  F2FP.BF16.F32.PACK_AB R56, RZ, R56 ;  /* 0x00000038ff38723e */ /* 0x000fe200000010ff */
[-C--:B------:R-:W-:Y:S01]  /*9c70*/  FMUL R61, R61, R104.reuse ;  /* 0x000000683d3d7220 */ /* 0x080fe20000400000 */
[----:B------:R-:W-:Y:S01]  /*9c80*/  F2FP.BF16.F32.PACK_AB R57, RZ, R57 ;  /* 0x00000039ff39723e */ /* 0x000fe200000010ff */
[----:B------:R-:W-:Y:S01]  /*9c90*/  FMUL R60, R60, R104 ;  /* 0x000000683c3c7220 */ /* 0x000fe20000400000 */
[----:B------:R-:W-:Y:S01]  /*9ca0*/  F2FP.BF16.F32.PACK_AB R58, RZ, R58 ;  /* 0x0000003aff3a723e */ /* 0x000fe200000010ff */
[-C--:B------:R-:W-:Y:S01]  /*9cb0*/  FMUL R62, R62, R104.reuse ;  /* 0x000000683e3e7220 */ /* 0x080fe20000400000 */
[----:B------:R-:W-:Y:S01]  /*9cc0*/  F2FP.BF16.F32.PACK_AB R59, RZ, R59 ;  /* 0x0000003bff3b723e */ /* 0x000fe200000010ff */
[----:B------:R1:W-:Y:S01]  /*9cd0*/  @P5 STG.E.U16 desc[UR36][R8.64+0x32], R85 ;  /* 0x0000325508005986 */ /* 0x0003e2000c101524 */
[----:B------:R-:W-:Y:S01]  /*9ce0*/  ISETP.GT.AND P5, PT, R3, 0x8, P3 ;  /* 0x000000080300780c */ /* 0x000fe20001fa4270 */
[-C--:B------:R-:W-:Y:S01]  /*9cf0*/  FMUL R63, R63, R104.reuse ;  /* 0x000000683f3f7220 */ /* 0x080fe20000400000 */
[----:B------:R-:W-:Y:S01]  /*9d00*/  F2FP.BF16.F32.PACK_AB R61, RZ, R61 ;  /* 0x0000003dff3d723e */ /* 0x000fe200000010ff */
[----:B------:R1:W-:Y:S01]  /*9d10*/  @P4 STG.E.U16 desc[UR36][R10.64+0x30], R86 ;  /* 0x000030560a004986 */ /* 0x0003e2000c101524 */
[C---:B------:R-:W-:Y:S01]  /*9d20*/  ISETP.GT.AND P4, PT, R3.reuse, 0x80, P2 ;  /* 0x000000800300780c */ /* 0x040fe20001784270 */
[-C--:B------:R-:W-:Y:S01]  /*9d30*/  FMUL R48, R48, R104.reuse ;  /* 0x0000006830307220 */ /* 0x080fe20000400000 */
[----:B------:R-:W-:Y:S01]  /*9d40*/  ISETP.GT.AND P2, PT, R3, 0x88, P2 ;  /* 0x000000880300780c */ /* 0x000fe20001744270 */
[----:B------:R-:W-:Y:S01]  /*9d50*/  FMUL R49, R49, R104 ;  /* 0x0000006831317220 */ /* 0x000fe20000400000 */
[----:B------:R-:W-:Y:S01]  /*9d60*/  F2FP.BF16.F32.PACK_AB R60, RZ, R60 ;  /* 0x0000003cff3c723e */ /* 0x000fe200000010ff */
[----:B------:R-:W-:Y:S01]  /*9d70*/  FMUL R51, R51, R104 ;  /* 0x0000006833337220 */ /* 0x000fe20000400000 */
[----:B------:R-:W-:Y:S01]  /*9d80*/  F2FP.BF16.F32.PACK_AB R62, RZ, R62 ;  /* 0x0000003eff3e723e */ /* 0x000fe200000010ff */
[----:B------:R-:W-:Y:S01]  /*9d90*/  FMUL R50, R50, R104 ;  /* 0x0000006832327220 */ /* 0x000fe20000400000 */
[----:B------:R-:W-:Y:S01]  /*9da0*/  F2FP.BF16.F32.PACK_AB R63, RZ, R63 ;  /* 0x0000003fff3f723e */ /* 0x000fe200000010ff */
[----:B------:R1:W-:Y:S01]  /*9db0*/  @P5 STG.E.U16 desc[UR36][R10.64+0x32], R87 ;  /* 0x000032570a005986 */ /* 0x0003e2000c101524 */
[----:B0-----:R-:W-:Y:S01]  /*9dc0*/  IADD3 R12, P5, R105, R4, RZ ;  /* 0x00000004690c7210 */ /* 0x001fe20007fbe0ff */
[----:B------:R-:W-:Y:S01]  /*9dd0*/  FMUL R52, R52, R104 ;  /* 0x0000006834347220 */ /* 0x000fe20000400000 */
[----:B------:R-:W-:Y:S01]  /*9de0*/  F2FP.BF16.F32.PACK_AB R48, RZ, R48 ;  /* 0x00000030ff30723e */ /* 0x000fe200000010ff */
[----:B------:R1:W-:Y:S01]  /*9df0*/  @P4 STG.E.U16 desc[UR36][R4.64+0x20], R72 ;  /* 0x0000204804004986 */ /* 0x0003e2000c101524 */
[----:B------:R-:W-:Y:S01]  /*9e00*/  ISETP.GT.AND P4, PT, R3, 0x80, P0 ;  /* 0x000000800300780c */ /* 0x000fe20000784270 */
[----:B------:R-:W-:Y:S01]  /*9e10*/  IMAD.X R13, R7, 0x1, R5, P5 ;  /* 0x00000001070d7824 */ /* 0x000fe200028e0605 */
[----:B------:R-:W-:Y:S01]  /*9e20*/  ISETP.GT.AND P0, PT, R3, 0x88, P0 ;  /* 0x000000880300780c */ /* 0x000fe20000704270 */
[-C--:B------:R-:W-:Y:S01]  /*9e30*/  FMUL R53, R53, R104.reuse ;  /* 0x0000006835357220 */ /* 0x080fe20000400000 */
[----:B------:R-:W-:Y:S01]  /*9e40*/  F2FP.BF16.F32.PACK_AB R49, RZ, R49 ;  /* 0x00000031ff31723e */ /* 0x000fe200000010ff */
[-C--:B------:R-:W-:Y:S01]  /*9e50*/  FMUL R54, R54, R104.reuse ;  /* 0x0000006836367220 */ /* 0x080fe20000400000 */
[----:B------:R-:W-:Y:S01]  /*9e60*/  F2FP.BF16.F32.PACK_AB R51, RZ, R51 ;  /* 0x00000033ff33723e */ /* 0x000fe200000010ff */
[----:B------:R-:W-:Y:S01]  /*9e70*/  FMUL R55, R55, R104 ;  /* 0x0000006837377220 */ /* 0x000fe20000400000 */
[----:B------:R-:W-:Y:S01]  /*9e80*/  F2FP.BF16.F32.PACK_AB R50, RZ, R50 ;  /* 0x00000032ff32723e */ /* 0x000fe200000010ff */
[----:B------:R-:W-:Y:S01]  /*9e90*/  FMUL R40, R40, R104 ;  /* 0x0000006828287220 */ /* 0x000fe20000400000 */
[----:B------:R-:W-:Y:S01]  /*9ea0*/  F2FP.BF16.F32.PACK_AB R52, RZ, R52 ;  /* 0x00000034ff34723e */ /* 0x000fe200000010ff */
[-C--:B------:R-:W-:Y:S01]  /*9eb0*/  FMUL R41, R41, R104.reuse ;  /* 0x0000006829297220 */ /* 0x080fe20000400000 */
[----:B------:R-:W-:Y:S01]  /*9ec0*/  F2FP.BF16.F32.PACK_AB R53, RZ, R53 ;  /* 0x00000035ff35723e */ /* 0x000fe200000010ff */
[----:B------:R1:W-:Y:S01]  /*9ed0*/  @P4 STG.E.U16 desc[UR36][R4.64+0x22], R73 ;  /* 0x0000224904004986 */ /* 0x0003e2000c101524 */
[C---:B------:R-:W-:Y:S01]  /*9ee0*/  ISETP.GT.AND P4, PT, R3.reuse, 0x80, P1 ;  /* 0x000000800300780c */ /* 0x040fe20000f84270 */
[-C--:B------:R-:W-:Y:S01]  /*9ef0*/  FMUL R42, R42, R104.reuse ;  /* 0x000000682a2a7220 */ /* 0x080fe20000400000 */
[C---:B------:R-:W-:Y:S01]  /*9f00*/  ISETP.GT.AND P1, PT, R3.reuse, 0x88, P1 ;  /* 0x000000880300780c */ /* 0x040fe20000f24270 */
[----:B------:R1:W-:Y:S01]  /*9f10*/  @P2 STG.E.U16 desc[UR36][R12.64+0x20], R74 ;  /* 0x0000204a0c002986 */ /* 0x0003e2000c101524 */
[----:B------:R-:W-:Y:S01]  /*9f20*/  ISETP.GT.AND P2, PT, R3, 0x80, P3 ;  /* 0x000000800300780c */ /* 0x000fe20001f44270 */
[----:B------:R-:W-:Y:S01]  /*9f30*/  FMUL R43, R43, R104 ;  /* 0x000000682b2b7220 */ /* 0x000fe20000400000 */
[----:B------:R-:W-:Y:S01]  /*9f40*/  ISETP.GT.AND P3, PT, R3, 0x88, P3 ;  /* 0x000000880300780c */ /* 0x000fe20001f64270 */
[----:B------:R1:W-:Y:S01]  /*9f50*/  @P0 STG.E.U16 desc[UR36][R12.64+0x22], R75 ;  /* 0x0000224b0c000986 */ /* 0x0003e2000c101524 */
[----:B------:R-:W-:Y:S01]  /*9f60*/  F2FP.BF16.F32.PACK_AB R54, RZ, R54 ;  /* 0x00000036ff36723e */ /* 0x000fe200000010ff */
[-C--:B------:R-:W-:Y:S01]  /*9f70*/  FMUL R44, R44, R104.reuse ;  /* 0x000000682c2c7220 */ /* 0x080fe20000400000 */
[----:B------:R-:W-:Y:S01]  /*9f80*/  F2FP.BF16.F32.PACK_AB R55, RZ, R55 ;  /* 0x00000037ff37723e */ /* 0x000fe200000010ff */
[----:B------:R-:W-:Y:S01]  /*9f90*/  FMUL R45, R45, R104 ;  /* 0x000000682d2d7220 */ /* 0x000fe20000400000 */
[----:B------:R-:W-:Y:S01]  /*9fa0*/  F2FP.BF16.F32.PACK_AB R40, RZ, R40 ;  /* 0x00000028ff28723e */ /* 0x000fe200000010ff */
[----:B------:R1:W-:Y:S01]  /*9fb0*/  @P4 STG.E.U16 desc[UR36][R4.64+0x30], R76 ;  /* 0x0000304c04004986 */ /* 0x0003e2000c101524 */
[----:B------:R-:W-:Y:S01]  /*9fc0*/  F2FP.BF16.F32.PACK_AB R41, RZ, R41 ;  /* 0x00000029ff29723e */ /* 0x000fe200000010ff */
[----:B------:R-:W-:Y:S01]  /*9fd0*/  FMUL R46, R46, R104 ;  /* 0x000000682e2e7220 */ /* 0x000fe20000400000 */
[----:B------:R-:W-:Y:S01]  /*9fe0*/  F2FP.BF16.F32.PACK_AB R42, RZ, R42 ;  /* 0x0000002aff2a723e */ /* 0x000fe200000010ff */
[----:B------:R1:W-:Y:S01]  /*9ff0*/  @P2 STG.E.U16 desc[UR36][R4.64+0x32], R77 ;  /* 0x0000324d04002986 */ /* 0x0003e2000c101524 */
[C---:B------:R-:W-:Y:S01]  /*a000*/  ISETP.GT.AND P2, PT, R6.reuse, 0x21, PT ;  /* 0x000000210600780c */ /* 0x040fe20003f44270 */
[-C--:B------:R-:W-:Y:S01]  /*a010*/  FMUL R47, R47, R104.reuse ;  /* 0x000000682f2f7220 */ /* 0x080fe20000400000 */
[----:B------:R-:W-:Y:S01]  /*a020*/  F2FP.BF16.F32.PACK_AB R43, RZ, R43 ;  /* 0x0000002bff2b723e */ /* 0x000fe200000010ff */
[----:B------:R1:W-:Y:S01]  /*a030*/  @P3 STG.E.U16 desc[UR36][R12.64+0x32], R79 ;  /* 0x0000324f0c003986 */ /* 0x0003e2000c101524 */
[----:B------:R-:W-:Y:S01]  /*a040*/  ISETP.GT.AND P3, PT, R6, 0x20, PT ;  /* 0x000000200600780c */ /* 0x000fe20003f64270 */
[-C--:B------:R-:W-:Y:S01]  /*a050*/  FMUL R32, R32, R104.reuse ;  /* 0x0000006820207220 */ /* 0x080fe20000400000 */
[C---:B------:R-:W-:Y:S01]  /*a060*/  ISETP.GT.AND P4, PT, R3.reuse, RZ, P2 ;  /* 0x000000ff0300720c */ /* 0x040fe20001784270 */
[----:B------:R1:W-:Y:S01]  /*a070*/  @P1 STG.E.U16 desc[UR36][R12.64+0x30], R78 ;  /* 0x0000304e0c001986 */ /* 0x0003e2000c101524 */
[----:B------:R-:W-:Y:S01]  /*a080*/  ISETP.GT.AND P0, PT, R3, RZ, P3 ;  /* 0x000000ff0300720c */ /* 0x000fe20001f04270 */
[-C--:B------:R-:W-:Y:S01]  /*a090*/  FMUL R33, R33, R104.reuse ;  /* 0x0000006821217220 */ /* 0x080fe20000400000 */
[C---:B------:R-:W-:Y:S01]  /*a0a0*/  ISETP.GT.AND P1, PT, R3.reuse, 0x8, P2 ;  /* 0x000000080300780c */ /* 0x040fe20001724270 */
[-C--:B------:R-:W-:Y:S01]  /*a0b0*/  FMUL R34, R34, R104.reuse ;  /* 0x0000006822227220 */ /* 0x080fe20000400000 */
[----:B------:R-:W-:Y:S01]  /*a0c0*/  ISETP.GT.AND P5, PT, R3, 0x8, P3 ;  /* 0x000000080300780c */ /* 0x000fe20001fa4270 */
[----:B------:R-:W-:Y:S01]  /*a0d0*/  FMUL R35, R35, R104 ;  /* 0x0000006823237220 */ /* 0x000fe20000400000 */
        /* <DEDUP_REMOVED lines=15> */
[----:B------:R-:W-:Y:S01]  /*a1d0*/  FMUL R24, R24, R104 ;  /* 0x0000006818187220 */ /* 0x000fe20000400000 */
[----:B------:R-:W-:Y:S01]  /*a1e0*/  F2FP.BF16.F32.PACK_AB R34, RZ, R34 ;  /* 0x00000022ff22723e */ /* 0x000fe200000010ff */
[----:B------:R1:W-:Y:S01]  /*a1f0*/  @P5 STG.E.U16 desc[UR36][R10.64+0x40], R66 ;  /* 0x000040420a005986 */ /* 0x0003e2000c101524 */
[----:B------:R-:W-:Y:S01]  /*a200*/  ISETP.GT.AND P5, PT, R3, RZ, P0 ;  /* 0x000000ff0300720c */ /* 0x000fe200007a4270 */
[-C--:B------:R-:W-:Y:S01]  /*a210*/  FMUL R25, R25, R104.reuse ;  /* 0x0000006819197220 */ /* 0x080fe20000400000 */
[----:B------:R-:W-:Y:S01]  /*a220*/  ISETP.GT.AND P4, PT, R3, RZ, P1 ;  /* 0x000000ff0300720c */ /* 0x000fe20000f84270 */
        /* <DEDUP_REMOVED lines=12> */
[----:B------:R-:W-:Y:S01]  /*a2f0*/  FMUL R31, R31, R104 ;  /* 0x000000681f1f7220 */ /* 0x000fe20000400000 */
[----:B------:R-:W-:Y:S01]  /*a300*/  F2FP.BF16.F32.PACK_AB R24, RZ, R24 ;  /* 0x00000018ff18723e */ /* 0x000fe200000010ff */
[----:B------:R1:W-:Y:S01]  /*a310*/  @P4 STG.E.U16 desc[UR36][R8.64+0x52], R69 ;  /* 0x0000524508004986 */ /* 0x0003e2000c101524 */
[----:B------:R-:W-:-:S02]  /*a320*/  ISETP.GT.AND P4, PT, R3, 0x8, P1 ;  /* 0x000000080300780c */ /* 0x000fc40000f84270 */
[----:B------:R-:W-:Y:S02]  /*a330*/  F2FP.BF16.F32.PACK_AB R25, RZ, R25 ;  /* 0x00000019ff19723e */ /* 0x000fe400000010ff */
[----:B------:R-:W-:Y:S02]  /*a340*/  F2FP.BF16.F32.PACK_AB R26, RZ, R26 ;  /* 0x0000001aff1a723e */ /* 0x000fe400000010ff */
[----:B------:R-:W-:Y:S02]  /*a350*/  F2FP.BF16.F32.PACK_AB R27, RZ, R27 ;  /* 0x0000001bff1b723e */ /* 0x000fe400000010ff */
[----:B------:R-:W-:Y:S01]  /*a360*/  F2FP.BF16.F32.PACK_AB R28, RZ, R28 ;  /* 0x0000001cff1c723e */ /* 0x000fe200000010ff */
[----:B------:R1:W-:Y:S01]  /*a370*/  @P5 STG.E.U16 desc[UR36][R10.64+0x50], R70 ;  /* 0x000050460a005986 */ /* 0x0003e2000c101524 */
[C---:B------:R-:W-:Y:S02]  /*a380*/  ISETP.GT.AND P5, PT, R3.reuse, 0x80, P3 ;  /* 0x000000800300780c */ /* 0x040fe40001fa4270 */
[C---:B------:R-:W-:Y:S01]  /*a390*/  ISETP.GT.AND P3, PT, R3.reuse, 0x88, P3 ;  /* 0x000000880300780c */ /* 0x040fe20001f64270 */
[----:B------:R1:W-:Y:S01]  /*a3a0*/  @P4 STG.E.U16 desc[UR36][R10.64+0x52], R71 ;  /* 0x000052470a004986 */ /* 0x0003e2000c101524 */
[----:B------:R-:W-:-:S02]  /*a3b0*/  ISETP.GT.AND P4, PT, R3, 0x80, P2 ;  /* 0x000000800300780c */ /* 0x000fc40001784270 */
[C---:B------:R-:W-:Y:S02]  /*a3c0*/  ISETP.GT.AND P2, PT, R3.reuse, 0x88, P2 ;  /* 0x000000880300780c */ /* 0x040fe40001744270 */
[----:B------:R-:W-:Y:S02]  /*a3d0*/  F2FP.BF16.F32.PACK_AB R29, RZ, R29 ;  /* 0x0000001dff1d723e */ /* 0x000fe400000010ff */
[----:B------:R-:W-:Y:S02]  /*a3e0*/  F2FP.BF16.F32.PACK_AB R30, RZ, R30 ;  /* 0x0000001eff1e723e */ /* 0x000fe400000010ff */
[----:B------:R-:W-:Y:S01]  /*a3f0*/  F2FP.BF16.F32.PACK_AB R31, RZ, R31 ;  /* 0x0000001fff1f723e */ /* 0x000fe200000010ff */
[----:B------:R1:W-:Y:S04]  /*a400*/  @P5 STG.E.U16 desc[UR36][R4.64+0x40], R56 ;  /* 0x0000403804005986 */ /* 0x0003e8000c101524 */
[----:B------:R1:W-:Y:S01]  /*a410*/  @P4 STG.E.U16 desc[UR36][R4.64+0x42], R57 ;  /* 0x0000423904004986 */ /* 0x0003e2000c101524 */
[----:B------:R-:W-:-:S02]  /*a420*/  ISETP.GT.AND P4, PT, R3, 0x80, P0 ;  /* 0x000000800300780c */ /* 0x000fc40000784270 */
[C---:B------:R-:W-:Y:S01]  /*a430*/  ISETP.GT.AND P0, PT, R3.reuse, 0x88, P0 ;  /* 0x000000880300780c */ /* 0x040fe20000704270 */
[----:B------:R1:W-:Y:S01]  /*a440*/  @P3 STG.E.U16 desc[UR36][R12.64+0x40], R58 ;  /* 0x0000403a0c003986 */ /* 0x0003e2000c101524 */
[C---:B------:R-:W-:Y:S02]  /*a450*/  ISETP.GT.AND P3, PT, R3.reuse, 0x80, P1 ;  /* 0x000000800300780c */ /* 0x040fe40000f64270 */
[----:B------:R-:W-:Y:S01]  /*a460*/  ISETP.GT.AND P1, PT, R3, 0x88, P1 ;  /* 0x000000880300780c */ /* 0x000fe20000f24270 */
[----:B------:R1:W-:Y:S01]  /*a470*/  @P2 STG.E.U16 desc[UR36][R12.64+0x42], R59 ;  /* 0x0000423b0c002986 */ /* 0x0003e2000c101524 */
[----:B------:R-:W-:-:S05]  /*a480*/  ISETP.GT.AND P2, PT, R6, 0x31, PT ;  /* 0x000000310600780c */ /* 0x000fca0003f44270 */
[----:B------:R1:W-:Y:S01]  /*a490*/  @P4 STG.E.U16 desc[UR36][R4.64+0x50], R60 ;  /* 0x0000503c04004986 */ /* 0x0003e2000c101524 */
[----:B------:R-:W-:-:S03]  /*a4a0*/  ISETP.GT.AND P4, PT, R3, RZ, P2 ;  /* 0x000000ff0300720c */ /* 0x000fc60001784270 */
[----:B------:R1:W-:Y:S01]  /*a4b0*/  @P3 STG.E.U16 desc[UR36][R4.64+0x52], R61 ;  /* 0x0000523d04003986 */ /* 0x0003e2000c101524 */
[----:B------:R-:W-:-:S03]  /*a4c0*/  ISETP.GT.AND P3, PT, R6, 0x30, PT ;  /* 0x000000300600780c */ /* 0x000fc60003f64270 */
[----:B------:R1:W-:Y:S01]  /*a4d0*/  @P0 STG.E.U16 desc[UR36][R12.64+0x50], R62 ;  /* 0x0000503e0c000986 */ /* 0x0003e2000c101524 */
[C---:B------:R-:W-:Y:S02]  /*a4e0*/  ISETP.GT.AND P0, PT, R3.reuse, RZ, P3 ;  /* 0x000000ff0300720c */ /* 0x040fe40001f04270 */
[C---:B------:R-:W-:Y:S01]  /*a4f0*/  ISETP.GT.AND P5, PT, R3.reuse, 0x8, P3 ;  /* 0x000000080300780c */ /* 0x040fe20001fa4270 */
[----:B------:R1:W-:Y:S01]  /*a500*/  @P1 STG.E.U16 desc[UR36][R12.64+0x52], R63 ;  /* 0x0000523f0c001986 */ /* 0x0003e2000c101524 */
[----:B------:R-:W-:-:S03]  /*a510*/  ISETP.GT.AND P1, PT, R3, 0x8, P2 ;  /* 0x000000080300780c */ /* 0x000fc60001724270 */
[----:B------:R1:W-:Y:S06]  /*a520*/  @P4 STG.E.U16 desc[UR36][R8.64+0x62], R49 ;  /* 0x0000623108004986 */ /* 0x0003ec000c101524 */
[----:B------:R1:W-:Y:S01]  /*a530*/  @P0 STG.E.U16 desc[UR36][R8.64+0x60], R48 ;  /* 0x0000603008000986 */ /* 0x0003e2000c101524 */
[----:B------:R-:W-:-:S03]  /*a540*/  ISETP.GT.AND P0, PT, R6, 0x38, PT ;  /* 0x000000380600780c */ /* 0x000fc60003f04270 */
[----:B------:R1:W-:Y:S01]  /*a550*/  @P1 STG.E.U16 desc[UR36][R10.64+0x62], R51 ;  /* 0x000062330a001986 */ /* 0x0003e2000c101524 */
[----:B------:R-:W-:-:S03]  /*a560*/  ISETP.GT.AND P1, PT, R6, 0x39, PT ;  /* 0x000000390600780c */ /* 0x000fc60003f24270 */
[----:B------:R1:W-:Y:S01]  /*a570*/  @P5 STG.E.U16 desc[UR36][R10.64+0x60], R50 ;  /* 0x000060320a005986 */ /* 0x0003e2000c101524 */
[C---:B------:R-:W-:Y:S02]  /*a580*/  ISETP.GT.AND P5, PT, R3.reuse, RZ, P0 ;  /* 0x000000ff0300720c */ /* 0x040fe400007a4270 */
[----:B------:R-:W-:-:S11]  /*a590*/  ISETP.GT.AND P4, PT, R3, RZ, P1 ;  /* 0x000000ff0300720c */ /* 0x000fd60000f84270 */
[----:B------:R1:W-:Y:S01]  /*a5a0*/  @P5 STG.E.U16 desc[UR36][R8.64+0x70], R52 ;  /* 0x0000703408005986 */ /* 0x0003e2000c101524 */
[----:B------:R-:W-:-:S03]  /*a5b0*/  ISETP.GT.AND P5, PT, R3, 0x8, P0 ;  /* 0x000000080300780c */ /* 0x000fc600007a4270 */
[----:B------:R1:W-:Y:S01]  /*a5c0*/  @P4 STG.E.U16 desc[UR36][R8.64+0x72], R53 ;  /* 0x0000723508004986 */ /* 0x0003e2000c101524 */
[----:B------:R-:W-:-:S09]  /*a5d0*/  ISETP.GT.AND P4, PT, R3, 0x8, P1 ;  /* 0x000000080300780c */ /* 0x000fd20000f84270 */
[----:B------:R1:W-:Y:S01]  /*a5e0*/  @P5 STG.E.U16 desc[UR36][R10.64+0x70], R54 ;  /* 0x000070360a005986 */ /* 0x0003e2000c101524 */
[C---:B------:R-:W-:Y:S02]  /*a5f0*/  ISETP.GT.AND P5, PT, R3.reuse, 0x80, P3 ;  /* 0x000000800300780c */ /* 0x040fe40001fa4270 */
[C---:B------:R-:W-:Y:S01]  /*a600*/  ISETP.GT.AND P3, PT, R3.reuse, 0x88, P3 ;  /* 0x000000880300780c */ /* 0x040fe20001f64270 */
[----:B------:R1:W-:Y:S01]  /*a610*/  @P4 STG.E.U16 desc[UR36][R10.64+0x72], R55 ;  /* 0x000072370a004986 */ /* 0x0003e2000c101524 */
[C---:B------:R-:W-:Y:S02]  /*a620*/  ISETP.GT.AND P4, PT, R3.reuse, 0x80, P2 ;  /* 0x000000800300780c */ /* 0x040fe40001784270 */
[----:B------:R-:W-:-:S07]  /*a630*/  ISETP.GT.AND P2, PT, R3, 0x88, P2 ;  /* 0x000000880300780c */ /* 0x000fce0001744270 */
[----:B------:R1:W-:Y:S04]  /*a640*/  @P5 STG.E.U16 desc[UR36][R4.64+0x60], R40 ;  /* 0x0000602804005986 */ /* 0x0003e8000c101524 */
[----:B------:R1:W-:Y:S01]  /*a650*/  @P4 STG.E.U16 desc[UR36][R4.64+0x62], R41 ;  /* 0x0000622904004986 */ /* 0x0003e2000c101524 */
[C---:B------:R-:W-:Y:S02]  /*a660*/  ISETP.GT.AND P4, PT, R3.reuse, 0x80, P0 ;  /* 0x000000800300780c */ /* 0x040fe40000784270 */
[C---:B------:R-:W-:Y:S01]  /*a670*/  ISETP.GT.AND P0, PT, R3.reuse, 0x88, P0 ;  /* 0x000000880300780c */ /* 0x040fe20000704270 */
[----:B------:R1:W-:Y:S01]  /*a680*/  @P3 STG.E.U16 desc[UR36][R12.64+0x60], R42 ;  /* 0x0000602a0c003986 */ /* 0x0003e2000c101524 */
[C---:B------:R-:W-:Y:S02]  /*a690*/  ISETP.GT.AND P3, PT, R3.reuse, 0x80, P1 ;  /* 0x000000800300780c */ /* 0x040fe40000f64270 */
[----:B------:R-:W-:Y:S01]  /*a6a0*/  ISETP.GT.AND P1, PT, R3, 0x88, P1 ;  /* 0x000000880300780c */ /* 0x000fe20000f24270 */
[----:B------:R1:W-:Y:S06]  /*a6b0*/  @P2 STG.E.U16 desc[UR36][R12.64+0x62], R43 ;  /* 0x0000622b0c002986 */ /* 0x0003ec000c101524 */
[----:B------:R1:W-:Y:S04]  /*a6c0*/  @P4 STG.E.U16 desc[UR36][R4.64+0x70], R44 ;  /* 0x0000702c04004986 */ /* 0x0003e8000c101524 */
[----:B------:R1:W-:Y:S01]  /*a6d0*/  @P3 STG.E.U16 desc[UR36][R4.64+0x72], R45 ;  /* 0x0000722d04003986 */ /* 0x0003e2000c101524 */
[----:B------:R-:W-:-:S03]  /*a6e0*/  ISETP.GT.AND P3, PT, R6, 0x40, PT ;  /* 0x000000400600780c */ /* 0x000fc60003f64270 */
[----:B------:R1:W-:Y:S01]  /*a6f0*/  @P0 STG.E.U16 desc[UR36][R12.64+0x70], R46 ;  /* 0x0000702e0c000986 */ /* 0x0003e2000c101524 */
[----:B------:R-:W-:Y:S02]  /*a700*/  ISETP.GT.AND P0, PT, R6, 0x41, PT ;  /* 0x000000410600780c */ /* 0x000fe40003f04270 */
[C---:B------:R-:W-:Y:S01]  /*a710*/  ISETP.GT.AND P4, PT, R3.reuse, 0x8, P3 ;  /* 0x000000080300780c */ /* 0x040fe20001f84270 */
[----:B------:R1:W-:Y:S01]  /*a720*/  @P1 STG.E.U16 desc[UR36][R12.64+0x72], R47 ;  /* 0x0000722f0c001986 */ /* 0x0003e2000c101524 */
[C---:B------:R-:W-:Y:S02]  /*a730*/  ISETP.GT.AND P1, PT, R3.reuse, RZ, P3 ;  /* 0x000000ff0300720c */ /* 0x040fe40001f24270 */
[C---:B------:R-:W-:Y:S02]  /*a740*/  ISETP.GT.AND P2, PT, R3.reuse, RZ, P0 ;  /* 0x000000ff0300720c */ /* 0x040fe40000744270 */
[----:B------:R-:W-:-:S09]  /*a750*/  ISETP.GT.AND P5, PT, R3, 0x8, P0 ;  /* 0x000000080300780c */ /* 0x000fd200007a4270 */
[----:B------:R1:W-:Y:S01]  /*a760*/  @P1 STG.E.U16 desc[UR36][R8.64+0x80], R32 ;  /* 0x0000802008001986 */ /* 0x0003e2000c101524 */
[----:B------:R-:W-:-:S03]  /*a770*/  ISETP.GT.AND P1, PT, R6, 0x48, PT ;  /* 0x000000480600780c */ /* 0x000fc60003f24270 */
[----:B------:R1:W-:Y:S01]  /*a780*/  @P2 STG.E.U16 desc[UR36][R8.64+0x82], R33 ;  /* 0x0000822108002986 */ /* 0x0003e2000c101524 */
[----:B------:R-:W-:-:S03]  /*a790*/  ISETP.GT.AND P2, PT, R6, 0x49, PT ;  /* 0x000000490600780c */ /* 0x000fc60003f44270 */
[----:B------:R1:W-:Y:S01]  /*a7a0*/  @P4 STG.E.U16 desc[UR36][R10.64+0x80], R34 ;  /* 0x000080220a004986 */ /* 0x0003e2000c101524 */
[----:B------:R-:W-:-:S03]  /*a7b0*/  ISETP.GT.AND P4, PT, R3, RZ, P2 ;  /* 0x000000ff0300720c */ /* 0x000fc60001784270 */
[----:B------:R1:W-:Y:S01]  /*a7c0*/  @P5 STG.E.U16 desc[UR36][R10.64+0x82], R35 ;  /* 0x000082230a005986 */ /* 0x0003e2000c101524 */
[----:B------:R-:W-:-:S09]  /*a7d0*/  ISETP.GT.AND P5, PT, R3, RZ, P1 ;  /* 0x000000ff0300720c */ /* 0x000fd20000fa4270 */
        /* <DEDUP_REMOVED lines=10> */
[----:B------:R1:W-:Y:S01]  /*a880*/  @P4 STG.E.U16 desc[UR36][R4.64+0x80], R24 ;  /* 0x0000801804004986 */ /* 0x0003e2000c101524 */
[C---:B------:R-:W-:Y:S02]  /*a890*/  ISETP.GT.AND P4, PT, R3.reuse, 0x80, P1 ;  /* 0x000000800300780c */ /* 0x040fe40000f84270 */
[C---:B------:R-:W-:Y:S01]  /*a8a0*/  ISETP.GT.AND P1, PT, R3.reuse, 0x88, P1 ;  /* 0x000000880300780c */ /* 0x040fe20000f24270 */
[----:B------:R1:W-:Y:S01]  /*a8b0*/  @P5 STG.E.U16 desc[UR36][R4.64+0x82], R25 ;  /* 0x0000821904005986 */ /* 0x0003e2000c101524 */
[C---:B------:R-:W-:Y:S02]  /*a8c0*/  ISETP.GT.AND P5, PT, R3.reuse, 0x80, P2 ;  /* 0x000000800300780c */ /* 0x040fe400017a4270 */
[----:B------:R-:W-:Y:S01]  /*a8d0*/  ISETP.GT.AND P2, PT, R3, 0x88, P2 ;  /* 0x000000880300780c */ /* 0x000fe20001744270 */
[----:B------:R1:W-:Y:S04]  /*a8e0*/  @P3 STG.E.U16 desc[UR36][R12.64+0x80], R26 ;  /* 0x0000801a0c003986 */ /* 0x0003e8000c101524 */
[----:B------:R1:W-:Y:S04]  /*a8f0*/  @P0 STG.E.U16 desc[UR36][R12.64+0x82], R27 ;  /* 0x0000821b0c000986 */ /* 0x0003e8000c101524 */
[----:B------:R1:W-:Y:S04]  /*a900*/  @P4 STG.E.U16 desc[UR36][R4.64+0x90], R28 ;  /* 0x0000901c04004986 */ /* 0x0003e8000c101524 */
[----:B------:R1:W-:Y:S04]  /*a910*/  @P5 STG.E.U16 desc[UR36][R4.64+0x92], R29 ;  /* 0x0000921d04005986 */ /* 0x0003e8000c101524 */
[----:B------:R1:W-:Y:S04]  /*a920*/  @P1 STG.E.U16 desc[UR36][R12.64+0x90], R30 ;  /* 0x0000901e0c001986 */ /* 0x0003e8000c101524 */
[----:B------:R1:W-:Y:S02]  /*a930*/  @P2 STG.E.U16 desc[UR36][R12.64+0x92], R31 ;  /* 0x0000921f0c002986 */ /* 0x0003e4000c101524 */
.L_x_188:
[----:B------:R-:W-:Y:S05]  /*a940*/  BSYNC B0 ;  /* 0x0000000000007941 */ /* 0x000fea0003800000 */
.L_x_32:
[----:B------:R-:W-:Y:S01]  /*a950*/  ULDC UR4, c[0x0][0xc] ;  /* 0x0000030000047ab9 */ /* 0x000fe20000000800 */
[----:B------:R-:W-:Y:S01]  /*a960*/  ULDC UR5, c[0x0][0x10] ;  /* 0x0000040000057ab9 */ /* 0x000fe20000000800 */
[----:B------:R-:W2:Y:S01]  /*a970*/  LDC R3, c[0x0][0x14] ;  /* 0x00000500ff037b82 */ /* 0x000ea20000000800 */
[----:B------:R-:W-:Y:S01]  /*a980*/  UIMAD.WIDE.U32 UR4, UR4, UR5, URZ ;  /* 0x00000005040472a5 */ /* 0x000fe2000f8e003f */
[----:B------:R-:W-:Y:S02]  /*a990*/  IMAD.MOV.U32 R108, RZ, RZ, -0x1 ;  /* 0xffffffffff6c7424 */ /* 0x000fe400078e00ff */
[----:B------:R-:W-:-:S03]  /*a9a0*/  IMAD.MOV.U32 R105, RZ, RZ, -0x1 ;  /* 0xffffffffff697424 */ /* 0x000fc600078e00ff */
[----:B--2---:R-:W-:-:S04]  /*a9b0*/  IMAD.WIDE.U32 R16, R3, UR4, R16 ;  /* 0x0000000403107c25 */ /* 0x004fc8000f8e0010 */
[----:B------:R-:W-:Y:S01]  /*a9c0*/  IMAD R3, R3, UR5, RZ ;  /* 0x0000000503037c24 */ /* 0x000fe2000f8e02ff */
[----:B------:R-:W-:Y:S02]  /*a9d0*/  ULDC.64 UR4, c[0x0][0x650] ;  /* 0x0001940000047ab9 */ /* 0x000fe40000000a00 */
[----:B------:R-:W-:Y:S01]  /*a9e0*/  ISETP.GE.U32.AND P0, PT, R16, UR4, PT ;  /* 0x0000000410007c0c */ /* 0x000fe2000bf06070 */
[--C-:B------:R-:W-:Y:S01]  /*a9f0*/  IMAD.IADD R17, R17, 0x1, R3.reuse ;  /* 0x0000000111117824 */ /* 0x100fe200078e0203 */
[----:B------:R-:W-:-:S04]  /*aa00*/  PRMT R3, RZ, 0x7610, R3 ;  /* 0x00007610ff037816 */ /* 0x000fc80000000003 */
[----:B------:R-:W-:-:S13]  /*aa10*/  ISETP.GE.U32.AND.EX P0, PT, R17, UR5, PT, P0 ;  /* 0x0000000511007c0c */ /* 0x000fda000bf06100 */
[----:B------:R-:W-:Y:S05]  /*aa20*/  @P0 BRA `(.L_x_189) ;  /* 0x0000000400640947 */ /* 0x000fea0003800000 */
[----:B-1-3--:R-:W1:Y:S01]  /*aa30*/  S2R R12, SR_CTAID.X ;  /* 0x00000000000c7919 */ /* 0x00ae620000002500 */
[----:B0-----:R-:W0:Y:S01]  /*aa40*/  LDC.64 R10, c[0x0][0x628] ;  /* 0x00018a00ff0a7b82 */ /* 0x001e220000000a00 */
[----:B------:R-:W-:Y:S01]  /*aa50*/  ULDC UR4, c[0x0][0x150] ;  /* 0x0000540000047ab9 */ /* 0x000fe20000000800 */
[----:B------:R-:W-:Y:S01]  /*aa60*/  IMAD.MOV.U32 R8, RZ, RZ, R16 ;  /* 0x000000ffff087224 */ /* 0x000fe200078e0010 */
[----:B------:R-:W2:Y:S01]  /*aa70*/  S2R R24, SR_CTAID.Y ;  /* 0x0000000000187919 */ /* 0x000ea20000002600 */
[----:B------:R-:W-:-:S04]  /*aa80*/  IMAD.MOV.U32 R9, RZ, RZ, R17 ;  /* 0x000000ffff097224 */ /* 0x000fc800078e0011 */
[----:B------:R-:W3:Y:S08]  /*aa90*/  LDC R21, c[0x0][0x144] ;  /* 0x00005100ff157b82 */ /* 0x000ef00000000800 */
[----:B------:R-:W2:Y:S08]  /*aaa0*/  LDC R0, c[0x0][0x630] ;  /* 0x00018c00ff007b82 */ /* 0x000eb00000000800 */
[----:B----4-:R-:W4:Y:S01]  /*aab0*/  LDC.64 R14, c[0x0][0x620] ;  /* 0x00018800ff0e7b82 */ /* 0x010f220000000a00 */
[----:B0-----:R-:W-:-:S04]  /*aac0*/  ISETP.NE.U32.AND P0, PT, R10, RZ, PT ;  /* 0x000000ff0a00720c */ /* 0x001fc80003f05070 */
[----:B------:R-:W-:Y:S02]  /*aad0*/  ISETP.NE.AND.EX P0, PT, R11, RZ, PT, P0 ;  /* 0x000000ff0b00720c */ /* 0x000fe40003f05300 */
[----:B-1----:R-:W-:-:S05]  /*aae0*/  I2FP.F32.U32 R3, R12 ;  /* 0x0000000c00037245 */ /* 0x002fca0000201000 */
[----:B------:R-:W-:-:S04]  /*aaf0*/  FMUL R3, R3, UR4 ;  /* 0x0000000403037c20 */ /* 0x000fc80008400000 */
[----:B------:R0:W1:Y:S02]  /*ab00*/  F2I.U32.TRUNC.NTZ R20, R3 ;  /* 0x0000000300147305 */ /* 0x000064000020f000 */
[----:B--23--:R-:W-:Y:S05]  /*ab10*/  @!P0 BRA `(.L_x_190) ;  /* 0x0000000000288947 */ /* 0x00cfea0003800000 */
[----:B0-----:R-:W0:Y:S02]  /*ab20*/  LDC R3, c[0x0][0x634] ;  /* 0x00018d00ff037b82 */ /* 0x001e240000000800 */
        /* <DEDUP_REMOVED lines=9> */
.L_x_190:
[----:B------:R-:W2:Y:S01]  /*abc0*/  LDC.64 R28, c[0x0][0x640] ;  /* 0x00019000ff1c7b82 */ /* 0x000ea20000000a00 */
[-CC-:B------:R-:W-:Y:S01]  /*abd0*/  SHF.R.U64 R105, R8, R0.reuse, R9.reuse ;  /* 0x0000000008697219 */ /* 0x180fe20000001209 */
[----:B-1----:R-:W-:Y:S01]  /*abe0*/  IMAD.MOV R20, RZ, RZ, -R20 ;  /* 0x000000ffff147224 */ /* 0x002fe200078e0a14 */
[----:B------:R-:W-:Y:S01]  /*abf0*/  SHF.R.U32.HI R0, RZ, R0, R9 ;  /* 0x00000000ff007219 */ /* 0x000fe20000011609 */
[----:B------:R-:W-:Y:S01]  /*ac00*/  ULDC UR4, c[0x0][0x154] ;  /* 0x0000550000047ab9 */ /* 0x000fe20000000800 */
[----:B0-----:R-:W-:Y:S01]  /*ac10*/  IADD3 R3, P0, RZ, -R105, RZ ;  /* 0x80000069ff037210 */ /* 0x001fe20007f1e0ff */
[----:B------:R-:W-:Y:S02]  /*ac20*/  IMAD R21, R21, R20, R12 ;  /* 0x0000001415157224 */ /* 0x000fe400078e020c */
[----:B------:R-:W0:Y:S01]  /*ac30*/  LDC R6, c[0x0][0x618] ;  /* 0x00018600ff067b82 */ /* 0x000e220000000800 */
[----:B------:R-:W-:Y:S02]  /*ac40*/  IMAD.MOV.U32 R7, RZ, RZ, 0x1 ;  /* 0x00000001ff077424 */ /* 0x000fe400078e00ff */
[----:B------:R-:W-:-:S04]  /*ac50*/  IMAD.X R5, RZ, RZ, ~R0, P0 ;  /* 0x000000ffff057224 */ /* 0x000fc800000e0e00 */
[-C--:B----4-:R-:W-:Y:S01]  /*ac60*/  IMAD R0, R5, R14.reuse, RZ ;  /* 0x0000000e05007224 */ /* 0x090fe200078e02ff */
[----:B------:R-:W1:Y:S01]  /*ac70*/  LDC R8, c[0x0][0x608] ;  /* 0x00018200ff087b82 */ /* 0x000e620000000800 */
[----:B------:R-:W-:-:S04]  /*ac80*/  IMAD.WIDE.U32 R4, R3, R14, R16 ;  /* 0x0000000e03047225 */ /* 0x000fc800078e0010 */
[----:B------:R-:W-:Y:S01]  /*ac90*/  IMAD R3, R3, R15, R0 ;  /* 0x0000000f03037224 */ /* 0x000fe200078e0200 */
[----:B------:R-:W-:Y:S02]  /*aca0*/  I2FP.F32.U32 R0, R24 ;  /* 0x0000001800007245 */ /* 0x000fe40000201000 */
[----:B------:R-:W3:Y:S01]  /*acb0*/  LDC R26, c[0x0][0x658] ;  /* 0x00019600ff1a7b82 */ /* 0x000ee20000000800 */
[----:B------:R-:W-:Y:S01]  /*acc0*/  IMAD.IADD R3, R5, 0x1, R3 ;  /* 0x0000000105037824 */ /* 0x000fe200078e0203 */
[----:B--2---:R-:W-:Y:S01]  /*acd0*/  ISETP.NE.U32.AND P0, PT, R28, RZ, PT ;  /* 0x000000ff1c00720c */ /* 0x004fe20003f05070 */
[----:B------:R-:W-:Y:S01]  /*ace0*/  FMUL R0, R0, UR4 ;  /* 0x0000000400007c20 */ /* 0x000fe20008400000 */
[----:B------:R-:W-:Y:S02]  /*acf0*/  IMAD.MOV.U32 R5, RZ, RZ, -0x1 ;  /* 0xffffffffff057424 */ /* 0x000fe400078e00ff */
[----:B------:R-:W-:Y:S01]  /*ad00*/  ISETP.NE.AND.EX P0, PT, R29, RZ, PT, P0 ;  /* 0x000000ff1d00720c */ /* 0x000fe20003f05300 */
[----:B------:R2:W4:Y:S01]  /*ad10*/  F2I.U32.TRUNC.NTZ R13, R0 ;  /* 0x00000000000d7305 */ /* 0x000522000020f000 */
[----:B------:R-:W2:Y:S01]  /*ad20*/  LDC R15, c[0x0][0x148] ;  /* 0x00005200ff0f7b82 */ /* 0x000ea20000000800 */
[----:B0-----:R-:W-:-:S02]  /*ad30*/  SHF.R.U64 R12, R4, R6, R3 ;  /* 0x00000006040c7219 */ /* 0x001fc40000001203 */
[----:B------:R-:W-:-:S05]  /*ad40*/  SHF.R.U32.HI R3, RZ, R6, R3 ;  /* 0x00000006ff037219 */ /* 0x000fca0000011603 */
[----:B------:R-:W0:Y:S01]  /*ad50*/  LDC R20, c[0x0][0x600] ;  /* 0x00018000ff147b82 */ /* 0x000e220000000800 */
[-CC-:B-1----:R-:W-:Y:S02]  /*ad60*/  SHF.R.U64 R10, R12, R8.reuse, R3.reuse ;  /* 0x000000080c0a7219 */ /* 0x182fe40000001203 */
[----:B------:R-:W-:-:S05]  /*ad70*/  SHF.R.U32.HI R3, RZ, R8, R3 ;  /* 0x00000008ff037219 */ /* 0x000fca0000011603 */
[----:B------:R-:W1:Y:S01]  /*ad80*/  LDC R27, c[0x0][0x648] ;  /* 0x00019200ff1b7b82 */ /* 0x000e620000000800 */
[-C--:B---3--:R-:W-:Y:S02]  /*ad90*/  SHF.L.U32 R4, R5, R26.reuse, RZ ;  /* 0x0000001a05047219 */ /* 0x088fe400000006ff */
[-CC-:B------:R-:W-:Y:S02]  /*ada0*/  SHF.R.U64 R14, R10, R26.reuse, R3.reuse ;  /* 0x0000001a0a0e7219 */ /* 0x180fe40000001203 */
[----:B------:R-:W-:Y:S02]  /*adb0*/  SHF.R.U32.HI R5, RZ, R26, R3 ;  /* 0x0000001aff057219 */ /* 0x000fe40000011603 */
[----:B------:R-:W-:Y:S01]  /*adc0*/  LOP3.LUT R25, RZ, R4, RZ, 0x33, !PT ;  /* 0x00000004ff197212 */ /* 0x000fe200078e33ff */
[----:B------:R-:W3:Y:S01]  /*add0*/  LDC R30, c[0x0][0x638] ;  /* 0x00018e00ff1e7b82 */ /* 0x000ee20000000800 */
[----:B------:R-:W-:Y:S01]  /*ade0*/  SHF.L.U32 R26, R7, R26, RZ ;  /* 0x0000001a071a7219 */ /* 0x000fe200000006ff */
[----:B------:R-:W-:-:S06]  /*adf0*/  IMAD.MOV.U32 R4, RZ, RZ, R14 ;  /* 0x000000ffff047224 */ /* 0x000fcc00078e000e */
[----:B------:R-:W0:Y:S01]  /*ae00*/  LDC R31, c[0x0][0x610] ;  /* 0x00018400ff1f7b82 */ /* 0x000e220000000800 */
[----:B----4-:R-:W-:Y:S05]  /*ae10*/  @!P0 BRA `(.L_x_191) ;  /* 0x0000000000288947 */ /* 0x010fea0003800000 */
        /* <DEDUP_REMOVED lines=10> */
.L_x_191:
[----:B------:R-:W-:Y:S01]  /*aec0*/  ISETP.NE.AND P0, PT, R2, 0x1, PT ;  /* 0x000000010200780c */ /* 0x000fe20003f05270 */
[----:B0-----:R-:W-:Y:S01]  /*aed0*/  VIADD R7, R20, 0xffffffff ;  /* 0xffffffff14077836 */ /* 0x001fe20000000000 */
[----:B-12---:R-:W-:Y:S01]  /*aee0*/  SHF.R.U64 R0, R4, R27, R5 ;  /* 0x0000001b04007219 */ /* 0x006fe20000001205 */
[----:B------:R-:W-:Y:S01]  /*aef0*/  IMAD.MOV R13, RZ, RZ, -R13 ;  /* 0x000000ffff0d7224 */ /* 0x000fe200078e0a0d */
[----:B------:R-:W-:Y:S01]  /*af00*/  LOP3.LUT R5, R10, R25, RZ, 0xc0, !PT ;  /* 0x000000190a057212 */ /* 0x000fe200078ec0ff */
[----:B------:R-:W-:Y:S01]  /*af10*/  IMAD.MOV.U32 R4, RZ, RZ, 0x1 ;  /* 0x00000001ff047424 */ /* 0x000fe200078e00ff */
[----:B------:R-:W-:Y:S01]  /*af20*/  LOP3.LUT R12, R12, R7, RZ, 0xc0, !PT ;  /* 0x000000070c0c7212 */ /* 0x000fe200078ec0ff */
[----:B------:R-:W-:Y:S02]  /*af30*/  IMAD.MOV R3, RZ, RZ, -R0 ;  /* 0x000000ffff037224 */ /* 0x000fe400078e0a00 */
[----:B------:R-:W-:Y:S02]  /*af40*/  IMAD R0, R26, R0, R5 ;  /* 0x000000001a007224 */ /* 0x000fe400078e0205 */
[----:B---3--:R-:W-:-:S02]  /*af50*/  IMAD R3, R3, R30, R14 ;  /* 0x0000001e03037224 */ /* 0x008fc400078e020e */
[----:B------:R-:W-:Y:S02]  /*af60*/  @P0 IMAD R21, R15, R13, R24 ;  /* 0x0000000d0f150224 */ /* 0x000fe400078e0218 */
[----:B------:R-:W-:Y:S01]  /*af70*/  IMAD R5, R3, R20, R12 ;  /* 0x0000001403057224 */ /* 0x000fe200078e020c */
[----:B------:R-:W-:Y:S01]  /*af80*/  PRMT R3, R4, 0x7610, R3 ;  /* 0x0000761004037816 */ /* 0x000fe20000000003 */
[----:B------:R-:W-:-:S05]  /*af90*/  IMAD R0, R0, R31, R21 ;  /* 0x0000001f00007224 */ /* 0x000fca00078e0215 */
[----:B------:R-:W-:Y:S02]  /*afa0*/  SEL R108, R5, R0, !P0 ;  /* 0x00000000056c7207 */ /* 0x000fe40004000000 */
[----:B------:R-:W-:-:S07]  /*afb0*/  SEL R0, R0, R5, !P0 ;  /* 0x0000000500007207 */ /* 0x000fce0004000000 */
.L_x_189:
[----:B------:R-:W-:Y:S01]  /*afc0*/  LOP3.LUT P0, RZ, R3, 0xff, RZ, 0xc0, !PT ;  /* 0x000000ff03ff7812 */ /* 0x000fe2000780c0ff */
[----:B------:R-:W-:-:S12]  /*afd0*/  IMAD.MOV.U32 R107, RZ, RZ, R0 ;  /* 0x000000ffff6b7224 */ /* 0x000fd800078e0000 */
[----:B------:R-:W-:Y:S05]  /*afe0*/  @P0 BRA `(.L_x_192) ;  /* 0xffffff6000700947 */ /* 0x000fea000383ffff */
[----:B------:R-:W-:Y:S05]  /*aff0*/  EXIT ;  /* 0x000000000000794d */ /* 0x000fea0003800000 */
.L_x_7:
[----:B0-----:R-:W-:Y:S01]  /*b000*/  ULDC.64 UR4, c[0x0][0x650] ;  /* 0x0001940000047ab9 */ /* 0x001fe20000000a00 */
        /* <DEDUP_REMOVED lines=25> */
.L_x_194:
[----:B------:R-:W0:Y:S01]  /*b1a0*/  LDC.64 R28, c[0x0][0x640] ;  /* 0x00019000ff1c7b82 */ /* 0x000e220000000a00 */
[-CC-:B------:R-:W-:Y:S01]  /*b1b0*/  SHF.R.U64 R22, R12, R6.reuse, R13.reuse ;  /* 0x000000060c167219 */ /* 0x180fe2000000120d */
[----:B------:R-:W-:Y:S01]  /*b1c0*/  IMAD.MOV.U32 R30, RZ, RZ, 0x1 ;  /* 0x00000001ff1e7424 */ /* 0x000fe200078e00ff */
[----:B------:R-:W-:Y:S02]  /*b1d0*/  SHF.R.U32.HI R6, RZ, R6, R13 ;  /* 0x00000006ff067219 */ /* 0x000fe4000001160d */
        /* <DEDUP_REMOVED lines=8> */
[----:B------:R-:W-:Y:S01]  /*b260*/  IMAD.IADD R9, R9, 0x1, R11 ;  /* 0x0000000109097824 */ /* 0x000fe200078e020b */
[----:B0-----:R-:W-:-:S04]  /*b270*/  ISETP.NE.U32.AND P0, PT, R28, RZ, PT ;  /* 0x000000ff1c00720c */ /* 0x001fc80003f05070 */
[----:B------:R-:W-:Y:S02]  /*b280*/  ISETP.NE.AND.EX P0, PT, R29, RZ, PT, P0 ;  /* 0x000000ff1d00720c */ /* 0x000fe40003f05300 */
[----:B------:R-:W0:Y:S01]  /*b290*/  LDC R20, c[0x0][0x600] ;  /* 0x00018000ff147b82 */ /* 0x000e220000000800 */
[-CC-:B-1----:R-:W-:Y:S01]  /*b2a0*/  SHF.R.U64 R14, R8, R10.reuse, R9.reuse ;  /* 0x0000000a080e7219 */ /* 0x182fe20000001209 */
[----:B------:R-:W-:Y:S01]  /*b2b0*/  IMAD.MOV.U32 R8, RZ, RZ, -0x1 ;  /* 0xffffffffff087424 */ /* 0x000fe200078e00ff */
[----:B------:R-:W-:-:S05]  /*b2c0*/  SHF.R.U32.HI R9, RZ, R10, R9 ;  /* 0x0000000aff097219 */ /* 0x000fca0000011609 */
[----:B------:R-:W1:Y:S01]  /*b2d0*/  LDC R24, c[0x0][0x648] ;  /* 0x00019200ff187b82 */ /* 0x000e620000000800 */
[-CC-:B--2---:R-:W-:Y:S02]  /*b2e0*/  SHF.R.U64 R23, R14, R12.reuse, R9.reuse ;  /* 0x0000000c0e177219 */ /* 0x184fe40000001209 */
[----:B------:R-:W-:-:S05]  /*b2f0*/  SHF.R.U32.HI R6, RZ, R12, R9 ;  /* 0x0000000cff067219 */ /* 0x000fca0000011609 */
[----:B------:R-:W2:Y:S01]  /*b300*/  LDC R26, c[0x0][0x638] ;  /* 0x00018e00ff1a7b82 */ /* 0x000ea20000000800 */
[-C--:B---3--:R-:W-:Y:S02]  /*b310*/  SHF.L.U32 R8, R8, R27.reuse, RZ ;  /* 0x0000001b08087219 */ /* 0x088fe400000006ff */
[-CC-:B------:R-:W-:Y:S02]  /*b320*/  SHF.R.U64 R25, R23, R27.reuse, R6.reuse ;  /* 0x0000001b17197219 */ /* 0x180fe40000001206 */
[----:B------:R-:W-:Y:S02]  /*b330*/  LOP3.LUT R32, RZ, R8, RZ, 0x33, !PT ;  /* 0x00000008ff207212 */ /* 0x000fe400078e33ff */
[----:B------:R-:W-:Y:S01]  /*b340*/  SHF.R.U32.HI R9, RZ, R27, R6 ;  /* 0x0000001bff097219 */ /* 0x000fe20000011606 */
[----:B------:R-:W3:Y:S01]  /*b350*/  LDC R31, c[0x0][0x610] ;  /* 0x00018400ff1f7b82 */ /* 0x000ee20000000800 */
[----:B------:R-:W-:Y:S01]  /*b360*/  IMAD.MOV.U32 R8, RZ, RZ, R25 ;  /* 0x000000ffff087224 */ /* 0x000fe200078e0019 */
[----:B------:R-:W-:Y:S06]  /*b370*/  @!P0 BRA `(.L_x_195) ;  /* 0x0000000000288947 */ /* 0x000fec0003800000 */
        /* <DEDUP_REMOVED lines=10> */
.L_x_195:
[----:B------:R-:W-:Y:S02]  /*b420*/  ISETP.NE.AND P0, PT, R2, 0x1, PT ;  /* 0x000000010200780c */ /* 0x000fe40003f05270 */
[----:B-1----:R-:W-:Y:S01]  /*b430*/  SHF.R.U64 R6, R8, R24, R9 ;  /* 0x0000001808067219 */ /* 0x002fe20000001209 */
[----:B0-----:R-:W-:Y:S01]  /*b440*/  VIADD R9, R20, 0xffffffff ;  /* 0xffffffff14097836 */ /* 0x001fe20000000000 */
[----:B------:R-:W-:Y:S02]  /*b450*/  SHF.L.U32 R30, R30, R27, RZ ;  /* 0x0000001b1e1e7219 */ /* 0x000fe400000006ff */
[----:B------:R-:W-:Y:S01]  /*b460*/  LOP3.LUT R5, R23, R32, RZ, 0xc0, !PT ;  /* 0x0000002017057212 */ /* 0x000fe200078ec0ff */
[----:B------:R-:W-:-:S04]  /*b470*/  IMAD.MOV R8, RZ, RZ, -R6 ;  /* 0x000000ffff087224 */ /* 0x000fc800078e0a06 */
[----:B------:R-:W-:Y:S01]  /*b480*/  IMAD R6, R30, R6, R5 ;  /* 0x000000061e067224 */ /* 0x000fe200078e0205 */
[----:B------:R-:W-:Y:S01]  /*b490*/  LOP3.LUT R5, R14, R9, RZ, 0xc0, !PT ;  /* 0x000000090e057212 */ /* 0x000fe200078ec0ff */
[----:B------:R-:W-:Y:S02]  /*b4a0*/  @P0 IMAD R3, R7, R21, R4 ;  /* 0x0000001507030224 */ /* 0x000fe400078e0204 */
[----:B--2---:R-:W-:Y:S02]  /*b4b0*/  IMAD R4, R8, R26, R25 ;  /* 0x0000001a08047224 */ /* 0x004fe400078e0219 */
[----:B---3--:R-:W-:Y:S02]  /*b4c0*/  IMAD R3, R6, R31, R3 ;  /* 0x0000001f06037224 */ /* 0x008fe400078e0203 */
[----:B------:R-:W-:Y:S02]  /*b4d0*/  IMAD R4, R4, R20, R5 ;  /* 0x0000001404047224 */ /* 0x000fe400078e0205 */
[----:B------:R-:W-:-:S02]  /*b4e0*/  IMAD.MOV.U32 R8, RZ, RZ, 0x1 ;  /* 0x00000001ff087424 */ /* 0x000fc400078e00ff */
[----:B------:R-:W-:Y:S01]  /*b4f0*/  IMAD.MOV.U32 R6, RZ, RZ, R22 ;  /* 0x000000ffff067224 */ /* 0x000fe200078e0016 */
[----:B------:R-:W-:Y:S02]  /*b500*/  SEL R20, R4, R3, !P0 ;  /* 0x0000000304147207 */ /* 0x000fe40004000000 */
[----:B------:R-:W-:-:S07]  /*b510*/  SEL R13, R3, R4, !P0 ;  /* 0x00000004030d7207 */ /* 0x000fce0004000000 */
.L_x_193:
[----:B------:R-:W-:-:S08]  /*b520*/  NOP ;  /* 0x0000000000007918 */ /* 0x000fd00000000000 */
[----:B------:R-:W0:-:S00]  /*b530*/  USETMAXREG.DEALLOC.CTAPOOL 0x28 ;  /* 0x00000028000079c8 */ /* 0x000e0000080e0500 */
[----:B0-----:R-:W-:-:S13]  /*b540*/  ISETP.NE.AND P0, PT, R0, RZ, PT ;  /* 0x000000ff0000720c */ /* 0x001fda0003f05270 */
[----:B------:R-:W-:Y:S05]  /*b550*/  @P0 EXIT ;  /* 0x000000000000094d */ /* 0x000fea0003800000 */
[----:B------:R-:W-:Y:S01]  /*b560*/  LOP3.LUT P0, RZ, R8, 0xff, RZ, 0xc0, !PT ;  /* 0x000000ff08ff7812 */ /* 0x000fe2000780c0ff */
[----:B------:R-:W-:Y:S02]  /*b570*/  IMAD.MOV.U32 R0, RZ, RZ, 0x1 ;  /* 0x00000001ff007424 */ /* 0x000fe400078e00ff */
[----:B------:R-:W-:-:S10]  /*b580*/  IMAD.MOV.U32 R3, RZ, RZ, RZ ;  /* 0x000000ffff037224 */ /* 0x000fd400078e00ff */
[----:B------:R-:W-:Y:S05]  /*b590*/  @!P0 BRA `(.L_x_196) ;  /* 0x0000000c00708947 */ /* 0x000fea0003800000 */
[----:B------:R-:W0:Y:S01]  /*b5a0*/  LDC R0, c[0x0][0x28c] ;  /* 0x0000a300ff007b82 */ /* 0x000e220000000800 */
[----:B------:R-:W1:Y:S01]  /*b5b0*/  S2R R9, SR_CgaCtaId ;  /* 0x0000000000097919 */ /* 0x000e620000008800 */
[----:B------:R-:W-:Y:S01]  /*b5c0*/  ULDC UR5, c[0x0][0x658] ;  /* 0x0001960000057ab9 */ /* 0x000fe20000000800 */
[----:B------:R-:W-:Y:S01]  /*b5d0*/  UMOV UR7, 0xffffffff ;  /* 0xffffffff00077882 */ /* 0x000fe20000000000 */
[----:B------:R-:W-:Y:S01]  /*b5e0*/  ULDC UR6, c[0x0][0xc] ;  /* 0x0000030000067ab9 */ /* 0x000fe20000000800 */
[----:B------:R-:W-:Y:S01]  /*b5f0*/  USHF.L.U32 UR9, UR7, UR5, URZ ;  /* 0x0000000507097299 */ /* 0x000fe2000800063f */
[----:B------:R-:W-:Y:S01]  /*b600*/  BSSY B0, `(.L_x_196) ;  /* 0x00000d5000007945 */ /* 0x000fe20003800000 */
[----:B------:R-:W-:Y:S01]  /*b610*/  UMOV UR8, 0x1 ;  /* 0x0000000100087882 */ /* 0x000fe20000000000 */
[----:B------:R-:W-:Y:S01]  /*b620*/  ULDC UR7, c[0x0][0x10] ;  /* 0x0000040000077ab9 */ /* 0x000fe20000000800 */
[----:B------:R-:W-:Y:S01]  /*b630*/  USHF.L.U32 UR5, UR8, UR5, URZ ;  /* 0x0000000508057299 */ /* 0x000fe2000800063f */
[----:B------:R-:W-:Y:S01]  /*b640*/  IMAD.MOV.U32 R10, RZ, RZ, 0x1 ;  /* 0x00000001ff0a7424 */ /* 0x000fe200078e00ff */
[----:B------:R-:W-:Y:S01]  /*b650*/  UIMAD.WIDE.U32 UR6, UR6, UR7, URZ ;  /* 0x00000007060672a5 */ /* 0x000fe2000f8e003f */
[----:B------:R-:W-:Y:S01]  /*b660*/  LOP3.LUT R12, R19, 0x2, RZ, 0xfc, !PT ;  /* 0x00000002130c7812 */ /* 0x000fe200078efcff */
[----:B------:R-:W-:Y:S01]  /*b670*/  ULDC UR8, c[0x0][0x14] ;  /* 0x0000050000087ab9 */ /* 0x000fe20000000800 */
[----:B------:R-:W-:Y:S01]  /*b680*/  ULDC UR4, c[0x0][0x600] ;  /* 0x0001800000047ab9 */ /* 0x000fe20000000800 */
[----:B------:R-:W-:-:S02]  /*b690*/  UIMAD.WIDE.U32 UR30, UR6, UR8, URZ ;  /* 0x00000008061e72a5 */ /* 0x000fc4000f8e003f */
[----:B------:R-:W-:Y:S02]  /*b6a0*/  UIMAD UR7, UR7, UR8, URZ ;  /* 0x00000008070772a4 */ /* 0x000fe4000f8e023f */
[----:B------:R-:W-:Y:S02]  /*b6b0*/  UIADD3 UR4, UR4, -0x1, URZ ;  /* 0xffffffff04047890 */ /* 0x000fe4000fffe03f */
[----:B------:R-:W-:Y:S02]  /*b6c0*/  ULOP3.LUT UR6, URZ, UR9, URZ, 0x33, !UPT ;  /* 0x000000093f067292 */ /* 0x000fe4000f8e333f */
[----:B------:R-:W-:Y:S01]  /*b6d0*/  UIADD3 UR7, UR31, UR7, URZ ;  /* 0x000000071f077290 */ /* 0x000fe2000fffe03f */
[----:B0-----:R-:W-:Y:S01]  /*b6e0*/  VIADD R0, R0, 0x7f ;  /* 0x0000007f00007836 */ /* 0x001fe20000000000 */
[----:B------:R-:W-:-:S04]  /*b6f0*/  ULDC.64 UR38, c[0x0][0x198] ;  /* 0x0000660000267ab9 */ /* 0x000fc80000000a00 */
[----:B------:R-:W-:-:S04]  /*b700*/  SHF.R.S32.HI R3, RZ, 0x1f, R0 ;  /* 0x0000001fff037819 */ /* 0x000fc80000011400 */
[----:B------:R-:W-:Y:S01]  /*b710*/  LEA.HI R3, R3, R0, RZ, 0x7 ;  /* 0x0000000003037211 */ /* 0x000fe200078f38ff */
[----:B------:R-:W-:Y:S01]  /*b720*/  IMAD.MOV.U32 R0, RZ, RZ, 0x1 ;  /* 0x00000001ff007424 */ /* 0x000fe200078e00ff */
[----:B-1----:R-:W-:Y:S02]  /*b730*/  LOP3.LUT R9, R9, 0x1, RZ, 0xc0, !PT ;  /* 0x0000000109097812 */ /* 0x002fe400078ec0ff */
[----:B------:R-:W-:Y:S01]  /*b740*/  SHF.R.S32.HI R8, RZ, 0x7, R3 ;  /* 0x00000007ff087819 */ /* 0x000fe20000011403 */
[----:B------:R-:W-:-:S04]  /*b750*/  IMAD.MOV.U32 R3, RZ, RZ, RZ ;  /* 0x000000ffff037224 */ /* 0x000fc800078e00ff */
[----:B------:R-:W-:-:S07]  /*b760*/  VIADD R11, R8, 0x1 ;  /* 0x00000001080b7836 */ /* 0x000fce0000000000 */
.L_x_207:
[----:B------:R-:W-:-:S03]  /*b770*/  UMOV UR8, 0xffffffff ;  /* 0xffffffff00087882 */ /* 0x000fc60000000000 */
[----:B------:R-:W-:Y:S05]  /*b780*/  BRA.DIV UR8, `(.L_x_197) ;  /* 0x0000000e08947947 */ /* 0x000fea000b800000 */
[----:B------:R-:W-:-:S13]  /*b790*/  ELECT P6, URZ, PT ;  /* 0x00000000003f782f */ /* 0x000fda00038c0000 */
.L_x_216:
[----:B------:R-:W0:Y:S01]  /*b7a0*/  LDC R4, c[0x0][0x28c] ;  /* 0x0000a300ff047b82 */ /* 0x000e220000000800 */
[----:B------:R-:W-:Y:S01]  /*b7b0*/  BSSY B1, `(.L_x_198) ;  /* 0x0000046000017945 */ /* 0x000fe20003800000 */
[----:B0-----:R-:W-:-:S13]  /*b7c0*/  ISETP.LT.OR P6, PT, R4, 0x1, !P6 ;  /* 0x000000010400780c */ /* 0x001fda00077c1670 */
[----:B------:R-:W-:Y:S05]  /*b7d0*/  @P6 BRA `(.L_x_199) ;  /* 0x00000004000c6947 */ /* 0x000fea0003800000 */
[----:B------:R-:W-:Y:S02]  /*b7e0*/  IMAD R20, R20, 0x2, R9 ;  /* 0x0000000214147824 */ /* 0x000fe400078e0209 */
[----:B------:R-:W-:Y:S02]  /*b7f0*/  IMAD.SHL.U32 R15, R13, 0x100, RZ ;  /* 0x000001000d0f7824 */ /* 0x000fe400078e00ff */
[----:B------:R-:W-:Y:S02]  /*b800*/  IMAD.MOV.U32 R22, RZ, RZ, RZ ;  /* 0x000000ffff167224 */ /* 0x000fe400078e00ff */
[----:B------:R-:W-:Y:S02]  /*b810*/  IMAD.MOV.U32 R4, RZ, RZ, R11 ;  /* 0x000000ffff047224 */ /* 0x000fe400078e000b */
[----:B------:R-:W-:Y:S02]  /*b820*/  IMAD.MOV.U32 R5, RZ, RZ, R0 ;  /* 0x000000ffff057224 */ /* 0x000fe400078e0000 */
[----:B------:R-:W-:-:S02]  /*b830*/  IMAD.MOV.U32 R14, RZ, RZ, R3 ;  /* 0x000000ffff0e7224 */ /* 0x000fc400078e0003 */
[----:B------:R-:W-:-:S07]  /*b840*/  IMAD R21, R20, 0x28, RZ ;  /* 0x0000002814157824 */ /* 0x000fce00078e02ff */
.L_x_202:
[----:B------:R-:W0:Y:S01]  /*b850*/  S2R R20, SR_CgaCtaId ;  /* 0x0000000000147919 */ /* 0x000e220000008800 */
[----:B------:R-:W-:Y:S02]  /*b860*/  MOV R7, 0x400 ;  /* 0x0000040000077802 */ /* 0x000fe40000000f00 */
[----:B------:R-:W-:-:S13]  /*b870*/  LOP3.LUT P1, RZ, R18, 0x7f, RZ, 0xc0, !PT ;  /* 0x0000007f12ff7812 */ /* 0x000fda000782c0ff */
[----:B------:R-:W1:Y:S01]  /*b880*/  @!P1 LDC R13, c[0x0][0x500] ;  /* 0x00014000ff0d9b82 */ /* 0x000e620000000800 */
[----:B0-----:R-:W-:Y:S02]  /*b890*/  LEA R23, R20, R7, 0x18 ;  /* 0x0000000714177211 */ /* 0x001fe400078ec0ff */
[----:B------:R-:W-:-:S03]  /*b8a0*/  SHF.L.U32 R7, R5, 0x1f, RZ ;  /* 0x0000001f05077819 */ /* 0x000fc600000006ff */
[----:B------:R-:W-:-:S04]  /*b8b0*/  IMAD R20, R14, 0x8, R23 ;  /* 0x000000080e147824 */ /* 0x000fc800078e0217 */
[----:B------:R-:W0:Y:S02]  /*b8c0*/  SYNCS.PHASECHK.TRANS64.TRYWAIT P0, [R20+URZ+0x10], R7 ;  /* 0x00001007140075a7 */ /* 0x000e24000800017f */
[----:B01----:R-:W-:Y:S05]  /*b8d0*/  @!P0 BRA `(.L_x_200) ;  /* 0x0000000c00608947 */ /* 0x003fea0003800000 */
.L_x_217:
[----:B0-----:R-:W-:Y:S01]  /*b8e0*/  PRMT R7, R12, 0x9910, RZ ;  /* 0x000099100c077816 */ /* 0x001fe200000000ff */
[----:B------:R0:W-:Y:S03]  /*b8f0*/  @!P1 SYNCS.ARRIVE.TRANS64 RZ, [R20+URZ], R13 ;  /* 0x0000000d14ff99a7 */ /* 0x0001e6000800003f */
[----:B------:R-:W-:-:S13]  /*b900*/  ISETP.NE.AND P0, PT, R7, 0x2, PT ;  /* 0x000000020700780c */ /* 0x000fda0003f05270 */
[----:B0-----:R-:W-:Y:S05]  /*b910*/  @P0 BRA `(.L_x_201) ;  /* 0x0000000000040947 */ /* 0x001fea0003800000 */
[----:B------:R-:W-:Y:S01]  /*b920*/  BPT.TRAP 0x1 ;  /* 0x000000040000795c */ /* 0x000fe20000300000 */
.L_x_201:
[----:B------:R-:W-:Y:S01]  /*b930*/  IMAD R7, R14, 0x4, R9 ;  /* 0x000000040e077824 */ /* 0x000fe200078e0209 */
[----:B------:R-:W-:Y:S01]  /*b940*/  R2UR UR34, R22 ;  /* 0x00000000162272ca */ /* 0x000fe200000e0000 */
[--C-:B------:R-:W-:Y:S01]  /*b950*/  IMAD R13, R14, 0x10000, R23.reuse ;  /* 0x000100000e0d7824 */ /* 0x100fe200078e0217 */
[----:B------:R-:W-:Y:S01]  /*b960*/  R2UR UR33, R20 ;  /* 0x00000000142172ca */ /* 0x000fe200000e0000 */
[----:B------:R-:W-:Y:S01]  /*b970*/  IMAD R7, R7, 0xa00, RZ ;  /* 0x00000a0007077824 */ /* 0x000fe200078e02ff */
[----:B------:R-:W-:Y:S01]  /*b980*/  R2UR UR36, R6 ;  /* 0x00000000062472ca */ /* 0x000fe200000e0000 */
[----:B------:R-:W-:Y:S01]  /*b990*/  VIADD R4, R4, 0xffffffff ;  /* 0xffffffff04047836 */ /* 0x000fe20000000000 */
[----:B------:R-:W-:Y:S01]  /*b9a0*/  R2UR UR24, R13 ;  /* 0x000000000d1872ca */ /* 0x000fe200000e0000 */
[----:B------:R-:W-:Y:S01]  /*b9b0*/  IMAD R7, R7, 0x2, R23 ;  /* 0x0000000207077824 */ /* 0x000fe200078e0217 */
[----:B------:R-:W-:Y:S01]  /*b9c0*/  R2UR UR35, R15 ;  /* 0x000000000f2372ca */ /* 0x000fe200000e0000 */
[----:B------:R-:W-:Y:S01]  /*b9d0*/  UIADD3 UR14, UP0, UR38, 0xf0, URZ ;  /* 0x000000f0260e7890 */ /* 0x000fe2000ff1e03f */
[----:B------:R-:W-:Y:S01]  /*b9e0*/  R2UR UR19, R21 ;  /* 0x00000000151372ca */ /* 0x000fe200000e0000 */
[----:B------:R-:W-:Y:S01]  /*b9f0*/  UIADD3 UR40, UP1, UR38, 0x1f0, URZ ;  /* 0x000001f026287890 */ /* 0x000fe2000ff3e03f */
[----:B------:R-:W-:Y:S01]  /*ba00*/  R2UR UR8, R7 ;  /* 0x00000000070872ca */ /* 0x000fe200000e0000 */
[----:B------:R-:W-:Y:S01]  /*ba10*/  UIADD3.X UR15, URZ, UR39, URZ, UP0, !UPT ;  /* 0x000000273f0f7290 */ /* 0x000fe200087fe43f */
[----:B------:R-:W-:Y:S01]  /*ba20*/  ISETP.GT.AND P1, PT, R4, 0x1, PT ;  /* 0x000000010400780c */ /* 0x000fe20003f24270 */
[----:B------:R-:W-:Y:S01]  /*ba30*/  UIADD3 UR26, UR34, 0x40, URZ ;  /* 0x00000040221a7890 */ /* 0x000fe2000fffe03f */
[----:B------:R-:W-:Y:S01]  /*ba40*/  VIADD R14, R14, 0x1 ;  /* 0x000000010e0e7836 */ /* 0x000fe20000000000 */
[----:B------:R-:W-:Y:S01]  /*ba50*/  UIADD3.X UR41, URZ, UR39, URZ, UP1, !UPT ;  /* 0x000000273f297290 */ /* 0x000fe20008ffe43f */
[----:B------:R-:W-:Y:S01]  /*ba60*/  VIADD R22, R22, 0x80 ;  /* 0x0000008016167836 */ /* 0x000fe20000000000 */
[----:B------:R-:W-:-:S02]  /*ba70*/  UIADD3 UR32, UR24, 0x100, URZ ;  /* 0x0000010018207890 */ /* 0x000fc4000fffe03f */
[----:B------:R-:W-:Y:S01]  /*ba80*/  UIADD3 UR24, UR24, 0x8100, URZ ;  /* 0x0000810018187890 */ /* 0x000fe2000fffe03f */
[----:B------:R-:W-:Y:S01]  /*ba90*/  ISETP.NE.AND P0, PT, R14, 0x2, PT ;  /* 0x000000020e00780c */ /* 0x000fe20003f05270 */
[----:B------:R-:W-:Y:S01]  /*baa0*/  UMOV UR22, 0x0 ;  /* 0x0000000000167882 */ /* 0x000fe20000000000 */
[----:B------:R-:W-:Y:S01]  /*bab0*/  UMOV UR23, 0x10000000 ;  /* 0x1000000000177882 */ /* 0x000fe20000000000 */
[----:B------:R-:W-:Y:S01]  /*bac0*/  UIADD3 UR16, UR8, 0x20100, URZ ;  /* 0x0002010008107890 */ /* 0x000fe2000fffe03f */
[----:B------:R-:W-:Y:S01]  /*bad0*/  SEL R20, RZ, 0x1, P0 ;  /* 0x00000001ff147807 */ /* 0x000fe20000000000 */
[----:B------:R-:W-:Y:S01]  /*bae0*/  UIADD3 UR8, UR8, 0x22900, URZ ;  /* 0x0002290008087890 */ /* 0x000fe2000fffe03f */
[----:B------:R0:W-:Y:S01]  /*baf0*/  UTMALDG.3D [UR32], [UR14], desc[UR22] ;  /* 0x000016200e0075b4 */ /* 0x0001e20008011000 */
[----:B------:R-:W-:Y:S01]  /*bb00*/  UMOV UR25, UR33 ;  /* 0x0000002100197c82 */ /* 0x000fe20008000000 */
[----:B------:R-:W-:Y:S01]  /*bb10*/  UMOV UR28, UR36 ;  /* 0x00000024001c7c82 */ /* 0x000fe20008000000 */
        /* <DEDUP_REMOVED lines=8> */
[----:B------:R0:W-:Y:S01]  /*bba0*/  UTMALDG.3D [UR24], [UR14], desc[UR22] ;  /* 0x000016180e0075b4 */ /* 0x0001e20008011000 */
[----:B------:R-:W-:Y:S01]  /*bbb0*/  UMOV UR10, UR26 ;  /* 0x0000001a000a7c82 */ /* 0x000fe20008000000 */
[----:B------:R-:W-:-:S02]  /*bbc0*/  LOP3.LUT R5, R5, R20, RZ, 0x3c, !PT ;  /* 0x0000001405057212 */ /* 0x000fc400078e3cff */
[----:B------:R-:W-:Y:S01]  /*bbd0*/  SEL R14, R14, RZ, P0 ;  /* 0x000000ff0e0e7207 */ /* 0x000fe20000000000 */
[----:B------:R0:W-:Y:S01]  /*bbe0*/  UTMALDG.3D.MULTICAST [UR16], [UR40], UR13, desc[UR22] ;  /* 0x00001610280073b4 */ /* 0x0001e2000801180d */
[----:B------:R0:W-:Y:S02]  /*bbf0*/  UTMALDG.3D.MULTICAST [UR8], [UR40], UR13, desc[UR22] ;  /* 0x00001608280073b4 */ /* 0x0001e4000801180d */
[----:B0-----:R-:W-:Y:S05]  /*bc00*/  @P1 BRA `(.L_x_202) ;  /* 0xfffffffc00101947 */ /* 0x001fea000383ffff */
.L_x_199:
[----:B------:R-:W-:Y:S05]  /*bc10*/  BSYNC B1 ;  /* 0x0000000000017941 */ /* 0x000fea0003800000 */
.L_x_198:
[----:B------:R-:W-:Y:S01]  /*bc20*/  LOP3.LUT P1, RZ, R10, 0xff, RZ, 0xc0, !PT ;  /* 0x000000ff0aff7812 */ /* 0x000fe2000782c0ff */
[----:B------:R-:W-:Y:S01]  /*bc30*/  IMAD.IADD R3, R8, 0x1, R3 ;  /* 0x0000000108037824 */ /* 0x000fe200078e0203 */
[----:B------:R-:W-:Y:S01]  /*bc40*/  IADD3 R16, P2, R16, UR30, RZ ;  /* 0x0000001e10107c10 */ /* 0x000fe2000ff5e0ff */
[----:B------:R-:W-:Y:S01]  /*bc50*/  ULDC.64 UR8, c[0x0][0x650] ;  /* 0x0001940000087ab9 */ /* 0x000fe20000000a00 */
[----:B------:R-:W-:Y:S01]  /*bc60*/  BSSY B1, `(.L_x_203) ;  /* 0x000006c000017945 */ /* 0x000fe20003800000 */
[----:B------:R-:W-:Y:S01]  /*bc70*/  IMAD.MOV.U32 R13, RZ, RZ, -0x1 ;  /* 0xffffffffff0d7424 */ /* 0x000fe200078e00ff */
[----:B------:R-:W-:Y:S01]  /*bc80*/  ISETP.GT.U32.AND P0, PT, R3, 0x1, PT ;  /* 0x000000010300780c */ /* 0x000fe20003f04070 */
[----:B------:R-:W-:Y:S01]  /*bc90*/  IMAD.MOV.U32 R20, RZ, RZ, -0x1 ;  /* 0xffffffffff147424 */ /* 0x000fe200078e00ff */
[----:B------:R-:W-:Y:S02]  /*bca0*/  SHF.R.U32.HI R4, RZ, 0x1, R3 ;  /* 0x00000001ff047819 */ /* 0x000fe40000011603 */
[----:B------:R-:W-:-:S02]  /*bcb0*/  ISETP.LT.U32.AND P0, PT, R8, 0x2, P0 ;  /* 0x000000020800780c */ /* 0x000fc40000701070 */
[----:B------:R-:W-:Y:S01]  /*bcc0*/  IADD3.X R17, R17, UR7, RZ, P2, !PT ;  /* 0x0000000711117c10 */ /* 0x000fe200097fe4ff */
[----:B------:R-:W0:Y:S01]  /*bcd0*/  @P1 S2R R6, SR_CgaCtaId ;  /* 0x0000000000061919 */ /* 0x000e220000008800 */
[----:B------:R-:W-:Y:S02]  /*bce0*/  @P1 MOV R5, 0x400 ;  /* 0x0000040000051802 */ /* 0x000fe40000000f00 */
[----:B------:R-:W-:Y:S02]  /*bcf0*/  ISETP.GE.U32.AND P2, PT, R16, UR8, PT ;  /* 0x0000000810007c0c */ /* 0x000fe4000bf46070 */
[----:B------:R-:W-:Y:S02]  /*bd00*/  LOP3.LUT R4, R4, 0x1, RZ, 0xc0, !PT ;  /* 0x0000000104047812 */ /* 0x000fe400078ec0ff */
[----:B------:R-:W-:Y:S02]  /*bd10*/  LOP3.LUT R3, R3, 0x1, RZ, 0xc0, !PT ;  /* 0x0000000103037812 */ /* 0x000fe400078ec0ff */
[----:B------:R-:W-:-:S02]  /*bd20*/  PRMT R10, RZ, 0x7610, R10 ;  /* 0x00007610ff0a7816 */ /* 0x000fc4000000000a */
[----:B0-----:R-:W-:Y:S01]  /*bd30*/  @P1 LEA R5, R6, R5, 0x18 ;  /* 0x0000000506051211 */ /* 0x001fe200078ec0ff */
[----:B------:R-:W-:-:S03]  /*bd40*/  IMAD.MOV.U32 R6, RZ, RZ, -0x1 ;  /* 0xffffffffff067424 */ /* 0x000fc600078e00ff */
[----:B------:R0:W-:Y:S01]  /*bd50*/  @P1 SYNCS.ARRIVE.TRANS64.A1T0 RZ, [R5+URZ+0x38], RZ ;  /* 0x000038ff05ff19a7 */ /* 0x0001e2000810003f */
[----:B------:R-:W-:-:S04]  /*bd60*/  ISETP.NE.U32.AND P1, PT, R4, 0x1, PT ;  /* 0x000000010400780c */ /* 0x000fc80003f25070 */
[----:B------:R-:W-:Y:S02]  /*bd70*/  ISETP.GT.U32.AND P1, PT, R8, 0x1, !P1 ;  /* 0x000000010800780c */ /* 0x000fe40004f24070 */
[----:B0-----:R-:W-:Y:S02]  /*bd80*/  SEL R5, RZ, 0x1, !P0 ;  /* 0x00000001ff057807 */ /* 0x001fe40004000000 */
[----:B------:R-:W-:Y:S02]  /*bd90*/  ISETP.GE.U32.AND.EX P0, PT, R17, UR9, PT, P2 ;  /* 0x0000000911007c0c */ /* 0x000fe4000bf06120 */
[----:B------:R-:W-:-:S04]  /*bda0*/  SEL R4, RZ, 0x1, !P1 ;  /* 0x00000001ff047807 */ /* 0x000fc80004800000 */
[----:B------:R-:W-:Y:S02]  /*bdb0*/  LOP3.LUT R0, R4, R0, R5, 0x96, !PT ;  /* 0x0000000004007212 */ /* 0x000fe400078e9605 */
[----:B------:R-:W-:-:S05]  /*bdc0*/  PRMT R4, RZ, 0x7610, R4 ;  /* 0x00007610ff047816 */ /* 0x000fca0000000004 */
[----:B------:R-:W-:Y:S05]  /*bdd0*/  @P0 BRA `(.L_x_204) ;  /* 0x0000000400500947 */ /* 0x000fea0003800000 */
[----:B------:R-:W0:Y:S01]  /*bde0*/  S2R R15, SR_CTAID.X ;  /* 0x00000000000f7919 */ /* 0x000e220000002500 */
[----:B------:R-:W-:Y:S01]  /*bdf0*/  ULDC.64 UR8, c[0x0][0x628] ;  /* 0x00018a0000087ab9 */ /* 0x000fe20000000a00 */
[----:B------:R-:W1:Y:S01]  /*be00*/  LDC R20, c[0x0][0x144] ;  /* 0x00005100ff147b82 */ /* 0x000e620000000800 */
[----:B------:R-:W-:Y:S01]  /*be10*/  ISETP.NE.U32.AND P0, PT, RZ, UR8, PT ;  /* 0x00000008ff007c0c */ /* 0x000fe2000bf05070 */
[----:B------:R-:W2:Y:S01]  /*be20*/  S2R R13, SR_CTAID.Y ;  /* 0x00000000000d7919 */ /* 0x000ea20000002600 */
[----:B------:R-:W-:Y:S01]  /*be30*/  ULDC UR11, c[0x0][0x630] ;  /* 0x00018c00000b7ab9 */ /* 0x000fe20000000800 */
[----:B------:R-:W-:Y:S01]  /*be40*/  ULDC UR12, c[0x0][0x150] ;  /* 0x00005400000c7ab9 */ /* 0x000fe20000000800 */
[----:B------:R-:W-:Y:S01]  /*be50*/  ISETP.NE.AND.EX P0, PT, RZ, UR9, PT, P0 ;  /* 0x00000009ff007c0c */ /* 0x000fe2000bf05300 */
[----:B------:R-:W-:Y:S02]  /*be60*/  IMAD.MOV.U32 R4, RZ, RZ, R16 ;  /* 0x000000ffff047224 */ /* 0x000fe400078e0010 */
[----:B------:R-:W-:Y:S01]  /*be70*/  IMAD.MOV.U32 R5, RZ, RZ, R17 ;  /* 0x000000ffff057224 */ /* 0x000fe200078e0011 */
[----:B0-----:R-:W-:-:S09]  /*be80*/  I2FP.F32.U32 R22, R15 ;  /* 0x0000000f00167245 */ /* 0x001fd20000201000 */
[----:B------:R-:W-:Y:S05]  /*be90*/  @!P0 BRA `(.L_x_205) ;  /* 0x0000000000288947 */ /* 0x000fea0003800000 */
[----:B------:R-:W-:Y:S02]  /*bea0*/  ULDC UR10, c[0x0][0x634] ;  /* 0x00018d00000a7ab9 */ /* 0x000fe40000000800 */
[----:B------:R-:W-:-:S05]  /*beb0*/  IADD3 R5, P0, R16, UR10, RZ ;  /* 0x0000000a10057c10 */ /* 0x000fca000ff1e0ff */
[----:B------:R-:W-:-:S04]  /*bec0*/  IMAD.X R21, RZ, RZ, R17, P0 ;  /* 0x000000ffff157224 */ /* 0x000fc800000e0611 */
[----:B------:R-:W-:-:S04]  /*bed0*/  IMAD.WIDE.U32 R6, R21, UR8, RZ ;  /* 0x0000000815067c25 */ /* 0x000fc8000f8e00ff */
[----:B------:R-:W-:-:S04]  /*bee0*/  IMAD.WIDE.U32 R6, P0, R5, UR9, R6 ;  /* 0x0000000905067c25 */ /* 0x000fc8000f800006 */
[----:B------:R-:W-:-:S04]  /*bef0*/  IMAD.WIDE.U32 R4, R5, UR8, RZ ;  /* 0x0000000805047c25 */ /* 0x000fc8000f8e00ff */
[----:B------:R-:W-:Y:S01]  /*bf00*/  IMAD.MOV.U32 R4, RZ, RZ, R7 ;  /* 0x000000ffff047224 */ /* 0x000fe200078e0007 */
[----:B------:R-:W-:Y:S01]  /*bf10*/  IADD3 RZ, P1, R5, R6, RZ ;  /* 0x0000000605ff7210 */ /* 0x000fe20007f3e0ff */
[----:B------:R-:W-:-:S04]  /*bf20*/  IMAD.X R5, RZ, RZ, RZ, P0 ;  /* 0x000000ffff057224 */ /* 0x000fc800000e06ff */
[----:B------:R-:W-:-:S08]  /*bf30*/  IMAD.WIDE.U32.X R4, R21, UR9, R4, P1 ;  /* 0x0000000915047c25 */ /* 0x000fd000088e0404 */
.L_x_205:
[----:B------:R-:W-:Y:S01]  /*bf40*/  FMUL R22, R22, UR12 ;  /* 0x0000000c16167c20 */ /* 0x000fe20008400000 */
[--C-:B------:R-:W-:Y:S01]  /*bf50*/  SHF.R.U64 R14, R4, UR11, R5.reuse ;  /* 0x0000000b040e7c19 */ /* 0x100fe20008001205 */
[----:B------:R-:W-:Y:S01]  /*bf60*/  ULDC.64 UR8, c[0x0][0x620] ;  /* 0x0001880000087ab9 */ /* 0x000fe20000000a00 */
[----:B------:R-:W-:Y:S01]  /*bf70*/  SHF.R.U32.HI R4, RZ, UR11, R5 ;  /* 0x0000000bff047c19 */ /* 0x000fe20008011605 */
[----:B------:R-:W-:Y:S01]  /*bf80*/  ULDC.64 UR10, c[0x0][0x640] ;  /* 0x00019000000a7ab9 */ /* 0x000fe20000000a00 */
[----:B------:R-:W-:Y:S01]  /*bf90*/  IADD3 R5, P0, RZ, -R14, RZ ;  /* 0x8000000eff057210 */ /* 0x000fe20007f1e0ff */
[----:B------:R-:W0:Y:S04]  /*bfa0*/  F2I.U32.TRUNC.NTZ R22, R22 ;  /* 0x0000001600167305 */ /* 0x000e28000020f000 */
[----:B------:R-:W-:Y:S01]  /*bfb0*/  IMAD.X R4, RZ, RZ, ~R4, P0 ;  /* 0x000000ffff047224 */ /* 0x000fe200000e0e04 */
[----:B------:R-:W-:-:S03]  /*bfc0*/  ISETP.NE.U32.AND P0, PT, RZ, UR10, PT ;  /* 0x0000000aff007c0c */ /* 0x000fc6000bf05070 */
[----:B------:R-:W-:Y:S01]  /*bfd0*/  IMAD R4, R4, UR8, RZ ;  /* 0x0000000804047c24 */ /* 0x000fe2000f8e02ff */
[----:B------:R-:W-:-:S03]  /*bfe0*/  ISETP.NE.AND.EX P0, PT, RZ, UR11, PT, P0 ;  /* 0x0000000bff007c0c */ /* 0x000fc6000bf05300 */
[C---:B------:R-:W-:Y:S01]  /*bff0*/  IMAD R7, R5.reuse, UR9, R4 ;  /* 0x0000000905077c24 */ /* 0x040fe2000f8e0204 */
[----:B------:R-:W-:Y:S01]  /*c000*/  ULDC UR9, c[0x0][0x154] ;  /* 0x0000550000097ab9 */ /* 0x000fe20000000800 */
[----:B------:R-:W-:Y:S01]  /*c010*/  IMAD.WIDE.U32 R4, R5, UR8, R16 ;  /* 0x0000000805047c25 */ /* 0x000fe2000f8e0010 */
[----:B------:R-:W-:-:S03]  /*c020*/  ULDC UR8, c[0x0][0x618] ;  /* 0x0001860000087ab9 */ /* 0x000fc60000000800 */
[----:B0-----:R-:W-:Y:S02]  /*c030*/  IMAD.MOV R6, RZ, RZ, -R22 ;  /* 0x000000ffff067224 */ /* 0x001fe400078e0a16 */
[----:B------:R-:W-:Y:S02]  /*c040*/  IMAD.IADD R5, R5, 0x1, R7 ;  /* 0x0000000105057824 */ /* 0x000fe400078e0207 */
[----:B-1----:R-:W-:Y:S01]  /*c050*/  IMAD R15, R20, R6, R15 ;  /* 0x00000006140f7224 */ /* 0x002fe200078e020f */
[----:B--2---:R-:W-:Y:S01]  /*c060*/  I2FP.F32.U32 R6, R13 ;  /* 0x0000000d00067245 */ /* 0x004fe20000201000 */
[----:B------:R-:W0:Y:S01]  /*c070*/  LDC R20, c[0x0][0x148] ;  /* 0x00005200ff147b82 */ /* 0x000e220000000800 */
[--C-:B------:R-:W-:Y:S02]  /*c080*/  SHF.R.U64 R21, R4, UR8, R5.reuse ;  /* 0x0000000804157c19 */ /* 0x100fe40008001205 */
[----:B------:R-:W-:Y:S01]  /*c090*/  SHF.R.U32.HI R4, RZ, UR8, R5 ;  /* 0x00000008ff047c19 */ /* 0x000fe20008011605 */
[----:B------:R-:W-:Y:S01]  /*c0a0*/  FMUL R6, R6, UR9 ;  /* 0x0000000906067c20 */ /* 0x000fe20008400000 */
[----:B------:R-:W-:-:S02]  /*c0b0*/  ULDC UR8, c[0x0][0x608] ;  /* 0x0001820000087ab9 */ /* 0x000fc40000000800 */
[--C-:B------:R-:W-:Y:S01]  /*c0c0*/  SHF.R.U64 R23, R21, UR8, R4.reuse ;  /* 0x0000000815177c19 */ /* 0x100fe20008001204 */
[----:B------:R1:W2:Y:S01]  /*c0d0*/  F2I.U32.TRUNC.NTZ R24, R6 ;  /* 0x0000000600187305 */ /* 0x0002a2000020f000 */
[----:B------:R-:W-:Y:S01]  /*c0e0*/  SHF.R.U32.HI R4, RZ, UR8, R4 ;  /* 0x00000008ff047c19 */ /* 0x000fe20008011604 */
[----:B------:R-:W-:-:S03]  /*c0f0*/  ULDC UR8, c[0x0][0x658] ;  /* 0x0001960000087ab9 */ /* 0x000fc60000000800 */
[--C-:B------:R-:W-:Y:S02]  /*c100*/  SHF.R.U64 R22, R23, UR8, R4.reuse ;  /* 0x0000000817167c19 */ /* 0x100fe40008001204 */
[----:B------:R-:W-:-:S03]  /*c110*/  SHF.R.U32.HI R25, RZ, UR8, R4 ;  /* 0x00000008ff197c19 */ /* 0x000fc60008011604 */
[----:B------:R-:W-:Y:S02]  /*c120*/  IMAD.MOV.U32 R4, RZ, RZ, R22 ;  /* 0x000000ffff047224 */ /* 0x000fe400078e0016 */
[----:B------:R-:W-:Y:S01]  /*c130*/  IMAD.MOV.U32 R5, RZ, RZ, R25 ;  /* 0x000000ffff057224 */ /* 0x000fe200078e0019 */
[----:B-1----:R-:W-:Y:S06]  /*c140*/  @!P0 BRA `(.L_x_206) ;  /* 0x0000000000288947 */ /* 0x002fec0003800000 */
        /* <DEDUP_REMOVED lines=10> */
.L_x_206:
[----:B------:R-:W-:Y:S01]  /*c1f0*/  ISETP.NE.AND P0, PT, R2, 0x1, PT ;  /* 0x000000010200780c */ /* 0x000fe20003f05270 */
[----:B------:R-:W-:Y:S01]  /*c200*/  ULDC UR8, c[0x0][0x648] ;  /* 0x0001920000087ab9 */ /* 0x000fe20000000800 */
[----:B------:R-:W-:Y:S01]  /*c210*/  LOP3.LUT R23, R23, UR6, RZ, 0xc0, !PT ;  /* 0x0000000617177c12 */ /* 0x000fe2000f8ec0ff */
[----:B--2---:R-:W-:Y:S01]  /*c220*/  IMAD.MOV R24, RZ, RZ, -R24 ;  /* 0x000000ffff187224 */ /* 0x004fe200078e0a18 */
[----:B------:R-:W-:Y:S01]  /*c230*/  SHF.R.U64 R4, R4, UR8, R5 ;  /* 0x0000000804047c19 */ /* 0x000fe20008001205 */
[----:B------:R-:W-:Y:S01]  /*c240*/  ULDC UR8, c[0x0][0x638] ;  /* 0x00018e0000087ab9 */ /* 0x000fe20000000800 */
[----:B------:R-:W-:Y:S01]  /*c250*/  LOP3.LUT R21, R21, UR4, RZ, 0xc0, !PT ;  /* 0x0000000415157c12 */ /* 0x000fe2000f8ec0ff */
[----:B------:R-:W-:Y:S01]  /*c260*/  ULDC UR9, c[0x0][0x610] ;  /* 0x0001840000097ab9 */ /* 0x000fe20000000800 */
[----:B------:R-:W-:Y:S02]  /*c270*/  IMAD.MOV.U32 R6, RZ, RZ, R14 ;  /* 0x000000ffff067224 */ /* 0x000fe400078e000e */
[----:B------:R-:W-:-:S02]  /*c280*/  IMAD.MOV R5, RZ, RZ, -R4 ;  /* 0x000000ffff057224 */ /* 0x000fc400078e0a04 */
[----:B------:R-:W-:Y:S02]  /*c290*/  IMAD R4, R4, UR5, R23 ;  /* 0x0000000504047c24 */ /* 0x000fe4000f8e0217 */
[----:B0-----:R-:W-:Y:S02]  /*c2a0*/  @P0 IMAD R15, R20, R24, R13 ;  /* 0x00000018140f0224 */ /* 0x001fe400078e020d */
[----:B------:R-:W-:Y:S01]  /*c2b0*/  IMAD R22, R5, UR8, R22 ;  /* 0x0000000805167c24 */ /* 0x000fe2000f8e0216 */
[----:B------:R-:W-:Y:S01]  /*c2c0*/  ULDC UR8, c[0x0][0x600] ;  /* 0x0001800000087ab9 */ /* 0x000fe20000000800 */
[----:B------:R-:W-:Y:S02]  /*c2d0*/  IMAD R15, R4, UR9, R15 ;  /* 0x00000009040f7c24 */ /* 0x000fe4000f8e020f */
[----:B------:R-:W-:Y:S02]  /*c2e0*/  IMAD R22, R22, UR8, R21 ;  /* 0x0000000816167c24 */ /* 0x000fe4000f8e0215 */
[----:B------:R-:W-:-:S03]  /*c2f0*/  IMAD.MOV.U32 R4, RZ, RZ, 0x1 ;  /* 0x00000001ff047424 */ /* 0x000fc600078e00ff */
[----:B------:R-:W-:Y:S02]  /*c300*/  SEL R20, R22, R15, !P0 ;  /* 0x0000000f16147207 */ /* 0x000fe40004000000 */
[----:B------:R-:W-:-:S07]  /*c310*/  SEL R13, R15, R22, !P0 ;  /* 0x000000160f0d7207 */ /* 0x000fce0004000000 */
.L_x_204:
[----:B------:R-:W-:Y:S05]  /*c320*/  BSYNC B1 ;  /* 0x0000000000017941 */ /* 0x000fea0003800000 */
.L_x_203:
[----:B------:R-:W-:-:S13]  /*c330*/  LOP3.LUT P0, RZ, R4, 0xff, RZ, 0xc0, !PT ;  /* 0x000000ff04ff7812 */ /* 0x000fda000780c0ff */
[----:B------:R-:W-:Y:S05]  /*c340*/  @P0 BRA `(.L_x_207) ;  /* 0xfffffff400080947 */ /* 0x000fea000383ffff */
[----:B------:R-:W-:Y:S05]  /*c350*/  BSYNC B0 ;  /* 0x0000000000007941 */ /* 0x000fea0003800000 */
.L_x_196:
[----:B------:R-:W-:-:S03]  /*c360*/  UMOV UR8, 0xffffffff ;  /* 0xffffffff00087882 */ /* 0x000fc60000000000 */
[----:B------:R-:W-:Y:S05]  /*c370*/  BRA.DIV UR8, `(.L_x_208) ;  /* 0x0000000208cc7947 */ /* 0x000fea000b800000 */
[----:B------:R-:W-:-:S13]  /*c380*/  ELECT P6, URZ, PT ;  /* 0x00000000003f782f */ /* 0x000fda00038c0000 */
.L_x_220:
[----:B------:R-:W-:Y:S04]  /*c390*/  BSSY B0, `(.L_x_209) ;  /* 0x0000019000007945 */ /* 0x000fe80003800000 */
[----:B------:R-:W-:Y:S05]  /*c3a0*/  @!P6 BRA `(.L_x_210) ;  /* 0x00000000005ce947 */ /* 0x000fea0003800000 */
[----:B------:R-:W-:-:S04]  /*c3b0*/  LOP3.LUT R19, R19, 0x2, RZ, 0xfc, !PT ;  /* 0x0000000213137812 */ /* 0x000fc800078efcff */
[----:B------:R-:W-:-:S13]  /*c3c0*/  ISETP.NE.AND P0, PT, R19, 0x3, PT ;  /* 0x000000031300780c */ /* 0x000fda0003f05270 */
[----:B------:R-:W-:Y:S05]  /*c3d0*/  @!P0 BRA `(.L_x_211) ;  /* 0x0000000000048947 */ /* 0x000fea0003800000 */
[----:B------:R-:W-:Y:S01]  /*c3e0*/  BPT.TRAP 0x1 ;  /* 0x000000040000795c */ /* 0x000fe20000300000 */
.L_x_211:
[----:B------:R-:W0:Y:S01]  /*c3f0*/  S2R R5, SR_CgaCtaId ;  /* 0x0000000000057919 */ /* 0x000e220000008800 */
[----:B------:R-:W-:Y:S02]  /*c400*/  MOV R2, 0x400 ;  /* 0x0000040000027802 */ /* 0x000fe40000000f00 */
[----:B------:R-:W-:Y:S02]  /*c410*/  SHF.L.U32 R4, R0, 0x1f, RZ ;  /* 0x0000001f00047819 */ /* 0x000fe400000006ff */
[----:B0-----:R-:W-:-:S05]  /*c420*/  LEA R2, R5, R2, 0x18 ;  /* 0x0000000205027211 */ /* 0x001fca00078ec0ff */
[----:B------:R-:W-:-:S04]  /*c430*/  VIADD R2, R2, 0x10 ;  /* 0x0000001002027836 */ /* 0x000fc80000000000 */
[C---:B------:R-:W-:Y:S02]  /*c440*/  IMAD R7, R3.reuse, 0x8, R2 ;  /* 0x0000000803077824 */ /* 0x040fe400078e0202 */
[----:B------:R-:W-:Y:S02]  /*c450*/  VIADD R3, R3, 0x1 ;  /* 0x0000000103037836 */ /* 0x000fe40000000000 */
[----:B------:R-:W0:Y:S03]  /*c460*/  SYNCS.PHASECHK.TRANS64.TRYWAIT P0, [R7+URZ], R4 ;  /* 0x00000004070075a7 */ /* 0x000e26000800017f */
[----:B------:R-:W-:-:S04]  /*c470*/  ISETP.NE.AND P1, PT, R3, 0x2, PT ;  /* 0x000000020300780c */ /* 0x000fc80003f25270 */
[----:B------:R-:W-:Y:S02]  /*c480*/  SEL R5, RZ, 0x1, P1 ;  /* 0x00000001ff057807 */ /* 0x000fe40000800000 */
[----:B------:R-:W-:Y:S02]  /*c490*/  SEL R3, R3, RZ, P1 ;  /* 0x000000ff03037207 */ /* 0x000fe40000800000 */
[----:B------:R-:W-:Y:S01]  /*c4a0*/  LOP3.LUT R0, R0, R5, RZ, 0x3c, !PT ;  /* 0x0000000500007212 */ /* 0x000fe200078e3cff */
[----:B0-----:R-:W-:Y:S06]  /*c4b0*/  @!P0 BRA `(.L_x_212) ;  /* 0x00000000009c8947 */ /* 0x001fec0003800000 */
.L_x_221:
[----:B------:R-:W-:Y:S01]  /*c4c0*/  IMAD R3, R3, 0x8, R2 ;  /* 0x0000000803037824 */ /* 0x000fe200078e0202 */
[----:B------:R-:W-:-:S07]  /*c4d0*/  SHF.L.U32 R0, R0, 0x1f, RZ ;  /* 0x0000001f00007819 */ /* 0x000fce00000006ff */
.L_x_213:
[----:B-1----:R1:W2:Y:S02]  /*c4e0*/  SYNCS.PHASECHK.TRANS64.TRYWAIT P0, [R3+URZ], R0 ;  /* 0x00000000030075a7 */ /* 0x0022a4000800017f */
[----:B--2---:R-:W-:Y:S05]  /*c4f0*/  @!P0 NANOSLEEP.SYNCS 0x989680 ;  /* 0x009896800000895d */ /* 0x004fea0003900000 */
[----:B------:R-:W2:Y:S02]  /*c500*/  @!P0 SYNCS.PHASECHK.TRANS64 P0, [R3+URZ], R0 ;  /* 0x00000000030085a7 */ /* 0x000ea4000800007f */
[----:B--2---:R-:W-:Y:S05]  /*c510*/  @!P0 BRA `(.L_x_213) ;  /* 0xfffffffc00f08947 */ /* 0x004fea000383ffff */
.L_x_210:
[----:B------:R-:W-:Y:S05]  /*c520*/  BSYNC B0 ;  /* 0x0000000000007941 */ /* 0x000fea0003800000 */
.L_x_209:
[----:B------:R-:W-:Y:S05]  /*c530*/  EXIT ;  /* 0x000000000000794d */ /* 0x000fea0003800000 */
.L_x_21:
[----:B---3--:R3:W4:Y:S02]  /*c540*/  SYNCS.PHASECHK.TRANS64.TRYWAIT P1, [R3+URZ], R0 ;  /* 0x00000000030075a7 */ /* 0x008724000802017f */
[----:B----4-:R-:W-:Y:S05]  /*c550*/  @!P1 NANOSLEEP.SYNCS 0x989680 ;  /* 0x009896800000995d */ /* 0x010fea0003900000 */
[----:B------:R-:W4:Y:S02]  /*c560*/  @!P1 SYNCS.PHASECHK.TRANS64 P1, [R3+URZ], R0 ;  /* 0x00000000030095a7 */ /* 0x000f24000802007f */
[----:B----4-:R-:W-:Y:S05]  /*c570*/  @!P1 BRA `(.L_x_21) ;  /* 0xfffffffc00f09947 */ /* 0x010fea000383ffff */
[----:B------:R-:W-:Y:S05]  /*c580*/  BRA `(.L_x_20) ;  /* 0xffffff4c00d07947 */ /* 0x000fea000383ffff */
.L_x_26:
[----:B-1----:R1:W2:Y:S02]  /*c590*/  SYNCS.PHASECHK.TRANS64.TRYWAIT P1, [R5+URZ], R4 ;  /* 0x00000004050075a7 */ /* 0x0022a4000802017f */
[----:B--2---:R-:W-:Y:S05]  /*c5a0*/  @!P1 NANOSLEEP.SYNCS 0x989680 ;  /* 0x009896800000995d */ /* 0x004fea0003900000 */
[----:B------:R-:W2:Y:S02]  /*c5b0*/  @!P1 SYNCS.PHASECHK.TRANS64 P1, [R5+URZ], R4 ;  /* 0x00000004050095a7 */ /* 0x000ea4000802007f */
[----:B--2---:R-:W-:Y:S05]  /*c5c0*/  @!P1 BRA `(.L_x_26) ;  /* 0xfffffffc00f09947 */ /* 0x004fea000383ffff */
[----:B------:R-:W-:Y:S05]  /*c5d0*/  BRA `(.L_x_25) ;  /* 0xffffff6c00ec7947 */ /* 0x000fea000383ffff */
.L_x_197:
[----:B------:R-:W-:Y:S01]  /*c5e0*/  BSSY B1, `(.L_x_214) ;  /* 0x0000006000017945 */ /* 0x000fe20003800000 */
[----:B------:R-:W-:-:S07]  /*c5f0*/  IMAD.MOV.U32 R15, RZ, RZ, -0x1 ;  /* 0xffffffffff0f7424 */ /* 0x000fce00078e00ff */
[----:B------:R-:W-:Y:S05]  /*c600*/  WARPSYNC.COLLECTIVE R15, `(.L_x_215) ;  /* 0x000000000f0c7348 */ /* 0x000fea0003c00000 */
[----:B------:R-:W-:Y:S02]  /*c610*/  ELECT P6, UR62, PT ;  /* 0x00000000003e782f */ /* 0x000fe400038c0000 */
[----:B------:R-:W-:Y:S01]  /*c620*/  MOV R14, UR62 ;  /* 0x0000003e000e7c02 */ /* 0x000fe20008000f00 */
[----:B------:R-:W-:Y:S10]  /*c630*/  ENDCOLLECTIVE ;  /* 0x000000000000791b */ /* 0x000ff40003800000 */
.L_x_215:
[----:B------:R-:W-:Y:S05]  /*c640*/  BSYNC B1 ;  /* 0x0000000000017941 */ /* 0x000fea0003800000 */
.L_x_214:
[----:B------:R-:W-:Y:S05]  /*c650*/  BRA `(.L_x_216) ;  /* 0xfffffff000507947 */ /* 0x000fea000383ffff */
.L_x_200:
[----:B0-----:R0:W1:Y:S02]  /*c660*/  SYNCS.PHASECHK.TRANS64.TRYWAIT P0, [R20+URZ+0x10], R7 ;  /* 0x00001007140075a7 */ /* 0x001064000800017f */
[----:B-1----:R-:W-:Y:S05]  /*c670*/  @!P0 NANOSLEEP.SYNCS 0x989680 ;  /* 0x009896800000895d */ /* 0x002fea0003900000 */
[----:B------:R-:W1:Y:S02]  /*c680*/  @!P0 SYNCS.PHASECHK.TRANS64 P0, [R20+URZ+0x10], R7 ;  /* 0x00001007140085a7 */ /* 0x000e64000800007f */
[----:B-1----:R-:W-:Y:S05]  /*c690*/  @!P0 BRA `(.L_x_200) ;  /* 0xfffffffc00f08947 */ /* 0x002fea000383ffff */
[----:B------:R-:W-:Y:S05]  /*c6a0*/  BRA `(.L_x_217) ;  /* 0xfffffff0008c7947 */ /* 0x000fea000383ffff */
.L_x_208:
[----:B------:R-:W-:Y:S01]  /*c6b0*/  BSSY B0, `(.L_x_218) ;  /* 0x0000006000007945 */ /* 0x000fe20003800000 */
[----:B------:R-:W-:-:S07]  /*c6c0*/  IMAD.MOV.U32 R15, RZ, RZ, -0x1 ;  /* 0xffffffffff0f7424 */ /* 0x000fce00078e00ff */
[----:B------:R-:W-:Y:S05]  /*c6d0*/  WARPSYNC.COLLECTIVE R15, `(.L_x_219) ;  /* 0x000000000f0c7348 */ /* 0x000fea0003c00000 */
[----:B------:R-:W-:Y:S02]  /*c6e0*/  ELECT P6, UR62, PT ;  /* 0x00000000003e782f */ /* 0x000fe400038c0000 */
[----:B------:R-:W-:Y:S01]  /*c6f0*/  MOV R14, UR62 ;  /* 0x0000003e000e7c02 */ /* 0x000fe20008000f00 */
[----:B------:R-:W-:Y:S10]  /*c700*/  ENDCOLLECTIVE ;  /* 0x000000000000791b */ /* 0x000ff40003800000 */
.L_x_219:
[----:B------:R-:W-:Y:S05]  /*c710*/  BSYNC B0 ;  /* 0x0000000000007941 */ /* 0x000fea0003800000 */
.L_x_218:
[----:B------:R-:W-:Y:S05]  /*c720*/  BRA `(.L_x_220) ;  /* 0xfffffffc00187947 */ /* 0x000fea000383ffff */
.L_x_212:
[----:B0-----:R0:W1:Y:S02]  /*c730*/  SYNCS.PHASECHK.TRANS64.TRYWAIT P0, [R7+URZ], R4 ;  /* 0x00000004070075a7 */ /* 0x001064000800017f */
[----:B-1----:R-:W-:Y:S05]  /*c740*/  @!P0 NANOSLEEP.SYNCS 0x989680 ;  /* 0x009896800000895d */ /* 0x002fea0003900000 */
[----:B------:R-:W1:Y:S02]  /*c750*/  @!P0 SYNCS.PHASECHK.TRANS64 P0, [R7+URZ], R4 ;  /* 0x00000004070085a7 */ /* 0x000e64000800007f */
[----:B-1----:R-:W-:Y:S05]  /*c760*/  @!P0 BRA `(.L_x_212) ;  /* 0xfffffffc00f08947 */ /* 0x002fea000383ffff */
[----:B------:R-:W-:Y:S05]  /*c770*/  BRA `(.L_x_221) ;  /* 0xfffffffc00507947 */ /* 0x000fea000383ffff */
.L_x_222:
[----:B------:R-:W-:-:S00]  /*c780*/  BRA `(.L_x_222) ;  /* 0xfffffffc00fc7947 */ /* 0x000fc0000383ffff */
[----:B------:R-:W-:-:S00]  /*c790*/  NOP ;  /* 0x0000000000007918 */ /* 0x000fc00000000000 */
        /* <DEDUP_REMOVED lines=14> */
.L_x_223:


//--------------------- .nv.global.init           --------------------------
	.section	.nv.global.init,"aw",@progbits
.nv.global.init:
	.type		$str$22,@object
	.size		$str$22,($str$23 - $str$22)
$str$22:
        /*0000*/ 	.byte	0x6b, 0x5f, 0x74, 0x69, 0x6c, 0x65, 0x5f, 0x63, 0x6f, 0x75, 0x6e, 0x74, 0x20, 0x3e, 0x3d, 0x20
        /*0010*/ 	.byte	0x31, 0x00
	.type		$str$23,@object
	.size		$str$23,(__unnamed_1 - $str$23)
$str$23:
        /*0012*/ 	.byte	0x2f, 0x74, 0x6d, 0x70, 0x2f, 0x63, 0x75, 0x74, 0x6c, 0x61, 0x73, 0x73, 0x5f, 0x73, 0x77, 0x65
        /*0022*/ 	.byte	0x65, 0x70, 0x5f, 0x73, 0x72, 0x63, 0x2f, 0x69, 0x6e, 0x63, 0x6c, 0x75, 0x64, 0x65, 0x2f, 0x63
        /*0032*/ 	.byte	0x75, 0x74, 0x6c, 0x61, 0x73, 0x73, 0x2f, 0x67, 0x65, 0x6d, 0x6d, 0x2f, 0x63, 0x6f, 0x6c, 0x6c
        /*0042*/ 	.byte	0x65, 0x63, 0x74, 0x69, 0x76, 0x65, 0x2f, 0x73, 0x6d, 0x39, 0x30, 0x5f, 0x6d, 0x6d, 0x61, 0x5f
        /*0052*/ 	.byte	0x74, 0x6d, 0x61, 0x5f, 0x67, 0x6d, 0x6d, 0x61, 0x5f, 0x73, 0x73, 0x5f, 0x77, 0x61, 0x72, 0x70
        /*0062*/ 	.byte	0x73, 0x70, 0x65, 0x63, 0x69, 0x61, 0x6c, 0x69, 0x7a, 0x65, 0x64, 0x2e, 0x68, 0x70, 0x70, 0x00
	.type		__unnamed_1,@object
	.size		__unnamed_1,(.L_0 - __unnamed_1)
__unnamed_1:
        /*0072*/ 	.byte	0x76, 0x6f, 0x69, 0x64, 0x20, 0x63, 0x75, 0x74, 0x6c, 0x61, 0x73, 0x73, 0x3a, 0x3a, 0x67, 0x65
        /* <DEDUP_REMOVED lines=180> */
        /*0bc2*/ 	.byte	0x74, 0x65, 0x3a, 0x3a, 0x69, 0x64, 0x65, 0x6e, 0x74, 0x69, 0x74, 0x79, 0x5d, 0x00
.L_0:


//--------------------- .nv.shared._ZN7cutlass13device_kernelINS_4gemm6kernel13GemmUniversalIN4cute5tupleIJiiiiEEENS1_10collective13CollectiveMmaINS1_34MainloopSm90TmaGmmaWarpSpecializedILi2ENS5_IJNS4_1CILi2EEENSA_ILi1EEESC_EEENS1_35KernelTmaWarpSpecializedCooperativeEEENS5_IJNSA_ILi256EEENSA_ILi80EEENSA_ILi128EEEEEENS_10bfloat16_tENS5_IJlSC_lEEESK_SL_NS4_8TiledMMAINS4_8MMA_AtomIJNS4_4SM904GMMA27MMA_64x16x16_F32BF16BF16_SSILNSP_5MajorE0ELSR_0ELNSP_7ScaleInE1ELSS_1EEEEEENS4_6LayoutISD_NS5_IJSC_NSA_ILi0EEESW_EEEEENS5_IJNS4_10UnderscoreESZ_SZ_EEEEENS4_13SM90_TMA_LOADENS4_14ComposedLayoutINS4_7SwizzleILi3ELi4ELi3EEENS4_18smem_ptr_flag_bitsILi16EEENSV_INS5_IJNSA_ILi8EEENSA_ILi64EEEEEENS5_IJS19_SC_EEEEEEEvNS4_8identityENS4_23SM90_TMA_LOAD_MULTICASTES1D_vS1E_EENS_8epilogue10collective6detail29Sm90TmaWarpSpecializedAdapterINS1I_15DefaultEpilogueISK_SL_SL_NS1H_6thread17LinearCombinationISK_Li1EffLNS1M_9ScaleType4KindE0ELNS_15FloatRoundStyleE2ESK_EENS1_15EpilogueDefaultEEEEEvvEEEEvNT_6ParamsE --------------------------
	.section	.nv.shared._ZN7cutlass13device_kernelINS_4gemm6kernel13GemmUniversalIN4cute5tupleIJiiiiEEENS1_10collective13CollectiveMmaINS1_34MainloopSm90TmaGmmaWarpSpecializedILi2ENS5_IJNS4_1CILi2EEENSA_ILi1EEESC_EEENS1_35KernelTmaWarpSpecializedCooperativeEEENS5_IJNSA_ILi256EEENSA_ILi80EEENSA_ILi128EEEEEENS_10bfloat16_tENS5_IJlSC_lEEESK_SL_NS4_8TiledMMAINS4_8MMA_AtomIJNS4_4SM904GMMA27MMA_64x16x16_F32BF16BF16_SSILNSP_5MajorE0ELSR_0ELNSP_7ScaleInE1ELSS_1EEEEEENS4_6LayoutISD_NS5_IJSC_NSA_ILi0EEESW_EEEEENS5_IJNS4_10UnderscoreESZ_SZ_EEEEENS4_13SM90_TMA_LOADENS4_14ComposedLayoutINS4_7SwizzleILi3ELi4ELi3EEENS4_18smem_ptr_flag_bitsILi16EEENSV_INS5_IJNSA_ILi8EEENSA_ILi64EEEEEENS5_IJS19_SC_EEEEEEEvNS4_8identityENS4_23SM90_TMA_LOAD_MULTICASTES1D_vS1E_EENS_8epilogue10collective6detail29Sm90TmaWarpSpecializedAdapterINS1I_15DefaultEpilogueISK_SL_SL_NS1H_6thread17LinearCombinationISK_Li1EffLNS1M_9ScaleType4KindE0ELNS_15FloatRoundStyleE2ESK_EENS1_15EpilogueDefaultEEEEEvvEEEEvNT_6ParamsE,"aw",@nobits
	.sectionflags	@""
	.align	16
	.zero		1024


//--------------------- .nv.shared.reserved.0     --------------------------
	.section	.nv.shared.reserved.0,"aw",@nobits
	.weak		__nv_reservedSMEM_offset_0_alias
	.size		__nv_reservedSMEM_offset_0_alias, 0, 0
	.other		__nv_reservedSMEM_offset_0_alias,@"STO_CUDA_RESERVED_SHARED STV_DEFAULT"
__nv_reservedSMEM_offset_0_alias:
	.zero		0


//--------------------- .nv.global                --------------------------
	.section	.nv.global,"aw",@nobits
.nv.global:
	.type		_ZN39_INTERNAL_cc46cdb6_4_k_cu_55ee36b0_81484cute1_E,@object
	.size		_ZN39_INTERNAL_cc46cdb6_4_k_cu_55ee36b0_81484cute1_E,(_ZN39_INTERNAL_cc46cdb6_4_k_cu_55ee36b0_81484cuda3std3__45__cpo6cbeginE - _ZN39_INTERNAL_cc46cdb6_4_k_cu_55ee36b0_81484cute1_E)
_ZN39_INTERNAL_cc46cdb6_4_k_cu_55ee36b0_81484cute1_E:
	.zero		1
	.type		_ZN39_INTERNAL_cc46cdb6_4_k_cu_55ee36b0_81484cuda3std3__45__cpo6cbeginE,@object
	.size		_ZN39_INTERNAL_cc46cdb6_4_k_cu_55ee36b0_81484cuda3std3__45__cpo6cbeginE,(_ZN39_INTERNAL_cc46cdb6_4_k_cu_55ee36b0_81484cuda3std3__48in_placeE - _ZN39_INTERNAL_cc46cdb6_4_k_cu_55ee36b0_81484cuda3std3__45__cpo6cbeginE)
_ZN39_INTERNAL_cc46cdb6_4_k_cu_55ee36b0_81484cuda3std3__45__cpo6cbeginE:
	.zero		1
	.type		_ZN39_INTERNAL_cc46cdb6_4_k_cu_55ee36b0_81484cuda3std3__48in_placeE,@object
	.size		_ZN39_INTERNAL_cc46cdb6_4_k_cu_55ee36b0_81484cuda3std3__48in_placeE,(_ZN39_INTERNAL_cc46cdb6_4_k_cu_55ee36b0_81484cuda3std6ranges3__45__cpo9iter_moveE - _ZN39_INTERNAL_cc46cdb6_4_k_cu_55ee36b0_81484cuda3std3__48in_placeE)
_ZN39_INTERNAL_cc46cdb6_4_k_cu_55ee36b0_81484cuda3std3__48in_placeE:
	.zero		1
	.type		_ZN39_INTERNAL_cc46cdb6_4_k_cu_55ee36b0_81484cuda3std6ranges3__45__cpo9iter_moveE,@object
	.size		_ZN39_INTERNAL_cc46cdb6_4_k_cu_55ee36b0_81484cuda3std6ranges3__45__cpo9iter_moveE,(_ZN39_INTERNAL_cc46cdb6_4_k_cu_55ee36b0_81484cuda3std3__45__cpo5beginE - _ZN39_INTERNAL_cc46cdb6_4_k_cu_55ee36b0_81484cuda3std6ranges3__45__cpo9iter_moveE)
_ZN39_INTERNAL_cc46cdb6_4_k_cu_55ee36b0_81484cuda3std6ranges3__45__cpo9iter_moveE:
	.zero		1
	.type		_ZN39_INTERNAL_cc46cdb6_4_k_cu_55ee36b0_81484cuda3std3__45__cpo5beginE,@object
	.size		_ZN39_INTERNAL_cc46cdb6_4_k_cu_55ee36b0_81484cuda3std3__45__cpo5beginE,(_ZN39_INTERNAL_cc46cdb6_4_k_cu_55ee36b0_81484cuda3std3__441_GLOBAL__N__cc46cdb6_4_k_cu_55ee36b0_81486ignoreE - _ZN39_INTERNAL_cc46cdb6_4_k_cu_55ee36b0_81484cuda3std3__45__cpo5beginE)
_ZN39_INTERNAL_cc46cdb6_4_k_cu_55ee36b0_81484cuda3std3__45__cpo5beginE:
	.zero		1
	.type		_ZN39_INTERNAL_cc46cdb6_4_k_cu_55ee36b0_81484cuda3std3__441_GLOBAL__N__cc46cdb6_4_k_cu_55ee36b0_81486ignoreE,@object
	.size		_ZN39_INTERNAL_cc46cdb6_4_k_cu_55ee36b0_81484cuda3std3__441_GLOBAL__N__cc46cdb6_4_k_cu_55ee36b0_81486ignoreE,(_ZN39_INTERNAL_cc46cdb6_4_k_cu_55ee36b0_81484cute7productE - _ZN39_INTERNAL_cc46cdb6_4_k_cu_55ee36b0_81484cuda3std3__441_GLOBAL__N__cc46cdb6_4_k_cu_55ee36b0_81486ignoreE)
_ZN39_INTERNAL_cc46cdb6_4_k_cu_55ee36b0_81484cuda3std3__441_GLOBAL__N__cc46cdb6_4_k_cu_55ee36b0_81486ignoreE:
	.zero		1
	.type		_ZN39_INTERNAL_cc46cdb6_4_k_cu_55ee36b0_81484cute7productE,@object
	.size		_ZN39_INTERNAL_cc46cdb6_4_k_cu_55ee36b0_81484cute7productE,(_ZN39_INTERNAL_cc46cdb6_4_k_cu_55ee36b0_81484cuda3std3__45__cpo3endE - _ZN39_INTERNAL_cc46cdb6_4_k_cu_55ee36b0_81484cute7productE)
_ZN39_INTERNAL_cc46cdb6_4_k_cu_55ee36b0_81484cute7productE:
	.zero		1
	.type		_ZN39_INTERNAL_cc46cdb6_4_k_cu_55ee36b0_81484cuda3std3__45__cpo3endE,@object
	.size		_ZN39_INTERNAL_cc46cdb6_4_k_cu_55ee36b0_81484cuda3std3__45__cpo3endE,(_ZN39_INTERNAL_cc46cdb6_4_k_cu_55ee36b0_81484cuda3std3__419piecewise_constructE - _ZN39_INTERNAL_cc46cdb6_4_k_cu_55ee36b0_81484cuda3std3__45__cpo3endE)
_ZN39_INTERNAL_cc46cdb6_4_k_cu_55ee36b0_81484cuda3std3__45__cpo3endE:
	.zero		1
	.type		_ZN39_INTERNAL_cc46cdb6_4_k_cu_55ee36b0_81484cuda3std3__419piecewise_constructE,@object
	.size		_ZN39_INTERNAL_cc46cdb6_4_k_cu_55ee36b0_81484cuda3std3__419piecewise_constructE,(_ZN39_INTERNAL_cc46cdb6_4_k_cu_55ee36b0_81484cuda3std3__45__cpo4cendE - _ZN39_INTERNAL_cc46cdb6_4_k_cu_55ee36b0_81484cuda3std3__419piecewise_constructE)
_ZN39_INTERNAL_cc46cdb6_4_k_cu_55ee36b0_81484cuda3std3__419piecewise_constructE:
	.zero		1
	.type		_ZN39_INTERNAL_cc46cdb6_4_k_cu_55ee36b0_81484cuda3std3__45__cpo4cendE,@object
	.size		_ZN39_INTERNAL_cc46cdb6_4_k_cu_55ee36b0_81484cuda3std3__45__cpo4cendE,(_ZN39_INTERNAL_cc46cdb6_4_k_cu_55ee36b0_81484cuda3std6ranges3__45__cpo4swapE - _ZN39_INTERNAL_cc46cdb6_4_k_cu_55ee36b0_81484cuda3std3__45__cpo4cendE)
_ZN39_INTERNAL_cc46cdb6_4_k_cu_55ee36b0_81484cuda3std3__45__cpo4cendE:
	.zero		1
	.type		_ZN39_INTERNAL_cc46cdb6_4_k_cu_55ee36b0_81484cuda3std6ranges3__45__cpo4swapE,@object
	.size		_ZN39_INTERNAL_cc46cdb6_4_k_cu_55ee36b0_81484cuda3std6ranges3__45__cpo4swapE,(.L_8 - _ZN39_INTERNAL_cc46cdb6_4_k_cu_55ee36b0_81484cuda3std6ranges3__45__cpo4swapE)
_ZN39_INTERNAL_cc46cdb6_4_k_cu_55ee36b0_81484cuda3std6ranges3__45__cpo4swapE:
	.zero		1
.L_8:


//--------------------- .nv.constant0._ZN7cutlass13device_kernelINS_4gemm6kernel13GemmUniversalIN4cute5tupleIJiiiiEEENS1_10collective13CollectiveMmaINS1_34MainloopSm90TmaGmmaWarpSpecializedILi2ENS5_IJNS4_1CILi2EEENSA_ILi1EEESC_EEENS1_35KernelTmaWarpSpecializedCooperativeEEENS5_IJNSA_ILi256EEENSA_ILi80EEENSA_ILi128EEEEEENS_10bfloat16_tENS5_IJlSC_lEEESK_SL_NS4_8TiledMMAINS4_8MMA_AtomIJNS4_4SM904GMMA27MMA_64x16x16_F32BF16BF16_SSILNSP_5MajorE0ELSR_0ELNSP_7ScaleInE1ELSS_1EEEEEENS4_6LayoutISD_NS5_IJSC_NSA_ILi0EEESW_EEEEENS5_IJNS4_10UnderscoreESZ_SZ_EEEEENS4_13SM90_TMA_LOADENS4_14ComposedLayoutINS4_7SwizzleILi3ELi4ELi3EEENS4_18smem_ptr_flag_bitsILi16EEENSV_INS5_IJNSA_ILi8EEENSA_ILi64EEEEEENS5_IJS19_SC_EEEEEEEvNS4_8identityENS4_23SM90_TMA_LOAD_MULTICASTES1D_vS1E_EENS_8epilogue10collective6detail29Sm90TmaWarpSpecializedAdapterINS1I_15DefaultEpilogueISK_SL_SL_NS1H_6thread17LinearCombinationISK_Li1EffLNS1M_9ScaleType4KindE0ELNS_15FloatRoundStyleE2ESK_EENS1_15EpilogueDefaultEEEEEvvEEEEvNT_6ParamsE --------------------------
	.section	.nv.constant0._ZN7cutlass13device_kernelINS_4gemm6kernel13GemmUniversalIN4cute5tupleIJiiiiEEENS1_10collective13CollectiveMmaINS1_34MainloopSm90TmaGmmaWarpSpecializedILi2ENS5_IJNS4_1CILi2EEENSA_ILi1EEESC_EEENS1_35KernelTmaWarpSpecializedCooperativeEEENS5_IJNSA_ILi256EEENSA_ILi80EEENSA_ILi128EEEEEENS_10bfloat16_tENS5_IJlSC_lEEESK_SL_NS4_8TiledMMAINS4_8MMA_AtomIJNS4_4SM904GMMA27MMA_64x16x16_F32BF16BF16_SSILNSP_5MajorE0ELSR_0ELNSP_7ScaleInE1ELSS_1EEEEEENS4_6LayoutISD_NS5_IJSC_NSA_ILi0EEESW_EEEEENS5_IJNS4_10UnderscoreESZ_SZ_EEEEENS4_13SM90_TMA_LOADENS4_14ComposedLayoutINS4_7SwizzleILi3ELi4ELi3EEENS4_18smem_ptr_flag_bitsILi16EEENSV_INS5_IJNSA_ILi8EEENSA_ILi64EEEEEENS5_IJS19_SC_EEEEEEEvNS4_8identityENS4_23SM90_TMA_LOAD_MULTICASTES1D_vS1E_EENS_8epilogue10collective6detail29Sm90TmaWarpSpecializedAdapterINS1I_15DefaultEpilogueISK_SL_SL_NS1H_6thread17LinearCombinationISK_Li1EffLNS1M_9ScaleType4KindE0ELNS_15FloatRoundStyleE2ESK_EENS1_15EpilogueDefaultEEEEEvvEEEEvNT_6ParamsE,"a",@progbits
	.sectionflags	@""
	.align	4
.nv.constant0._ZN7cutlass13device_kernelINS_4gemm6kernel13GemmUniversalIN4cute5tupleIJiiiiEEENS1_10collective13CollectiveMmaINS1_34MainloopSm90TmaGmmaWarpSpecializedILi2ENS5_IJNS4_1CILi2EEENSA_ILi1EEESC_EEENS1_35KernelTmaWarpSpecializedCooperativeEEENS5_IJNSA_ILi256EEENSA_ILi80EEENSA_ILi128EEEEEENS_10bfloat16_tENS5_IJlSC_lEEESK_SL_NS4_8TiledMMAINS4_8MMA_AtomIJNS4_4SM904GMMA27MMA_64x16x16_F32BF16BF16_SSILNSP_5MajorE0ELSR_0ELNSP_7ScaleInE1ELSS_1EEEEEENS4_6LayoutISD_NS5_IJSC_NSA_ILi0EEESW_EEEEENS5_IJNS4_10UnderscoreESZ_SZ_EEEEENS4_13SM90_TMA_LOADENS4_14ComposedLayoutINS4_7SwizzleILi3ELi4ELi3EEENS4_18smem_ptr_flag_bitsILi16EEENSV_INS5_IJNSA_ILi8EEENSA_ILi64EEEEEENS5_IJS19_SC_EEEEEEEvNS4_8identityENS4_23SM90_TMA_LOAD_MULTICASTES1D_vS1E_EENS_8epilogue10collective6detail29Sm90TmaWarpSpecializedAdapterINS1I_15DefaultEpilogueISK_SL_SL_NS1H_6thread17LinearCombinationISK_Li1EffLNS1M_9ScaleType4KindE0ELNS_15FloatRoundStyleE2ESK_EENS1_15EpilogueDefaultEEEEEvvEEEEvNT_6ParamsE:
	.zero		1664


//--------------------- SYMBOLS --------------------------

	.type		.nv.reservedSmem.offset0,@object
	.size		.nv.reservedSmem.offset0,0x4
	.type		__assertfail,@function
